//
// Generated by NVIDIA NVVM Compiler
//
// Compiler Build ID: CL-36424714
// Cuda compilation tools, release 13.0, V13.0.88
// Based on NVVM 20.0.0
//

.version 9.0
.target sm_100
.address_size 64

	// .globl	_Z16monteCarloKernelPiim
.global .align 4 .b8 precalc_xorwow_matrix[102400];
.global .align 4 .b8 precalc_xorwow_offset_matrix[102400];
.global .align 4 .b8 mrg32k3aM1[2304];
.global .align 4 .b8 mrg32k3aM2[2304];
.global .align 4 .b8 mrg32k3aM1SubSeq[2016];
.global .align 4 .b8 mrg32k3aM2SubSeq[2016];
.global .align 4 .b8 mrg32k3aM1Seq[2304];
.global .align 4 .b8 mrg32k3aM2Seq[2304];
.const .align 8 .b8 __cr_lgamma_table[72];

.visible .entry _Z16monteCarloKernelPiim(
	.param .u64 .ptr .align 1 _Z16monteCarloKernelPiim_param_0,
	.param .u32 _Z16monteCarloKernelPiim_param_1,
	.param .u64 _Z16monteCarloKernelPiim_param_2
)
{
	.local .align 8 .b8 	__local_depot0[48];
	.reg .b64 	%SP;
	.reg .b64 	%SPL;
	.reg .pred 	%p<66>;
	.reg .b32 	%r<1255>;
	.reg .b32 	%f<7>;
	.reg .b64 	%rd<26>;

	mov.u64 	%SPL, __local_depot0;
	ld.param.u64 	%rd10, [_Z16monteCarloKernelPiim_param_0];
	ld.param.u32 	%r571, [_Z16monteCarloKernelPiim_param_1];
	ld.param.u64 	%rd11, [_Z16monteCarloKernelPiim_param_2];
	add.u64 	%rd1, %SPL, 0;
	mov.u32 	%r572, %tid.x;
	mov.u32 	%r573, %ctaid.x;
	mov.u32 	%r1, %ntid.x;
	mad.lo.s32 	%r1252, %r573, %r1, %r572;
	cvt.u32.u64 	%r574, %rd11;
	xor.b32  	%r575, %r574, -1429050551;
	mul.lo.s32 	%r3, %r575, 1099087573;
	{ .reg .b32 tmp; mov.b64 {tmp, %r576}, %rd11; }
	xor.b32  	%r4, %r576, -136515619;
	mul.lo.s32 	%r577, %r4, -1703105765;
	add.s32 	%r578, %r3, %r577;
	add.s32 	%r579, %r578, 6615241;
	add.s32 	%r976, %r3, 123456789;
	st.local.v2.u32 	[%rd1], {%r579, %r976};
	xor.b32  	%r975, %r3, 362436069;
	add.s32 	%r974, %r577, 521288629;
	st.local.v2.u32 	[%rd1+8], {%r975, %r974};
	xor.b32  	%r973, %r577, 88675123;
	add.s32 	%r972, %r3, 5783321;
	st.local.v2.u32 	[%rd1+16], {%r973, %r972};
	setp.eq.s32 	%p1, %r1252, 0;
	@%p1 bra 	$L__BB0_115;
	cvt.s64.s32 	%rd25, %r1252;
	mov.b32 	%r959, 0;
$L__BB0_2:
	mov.u64 	%rd3, %rd25;
	and.b64  	%rd4, %rd3, 3;
	setp.eq.s64 	%p2, %rd4, 0;
	@%p2 bra 	$L__BB0_114;
	mul.wide.u32 	%rd13, %r959, 3200;
	mov.u64 	%rd14, precalc_xorwow_matrix;
	add.s64 	%rd5, %rd14, %rd13;
	mov.b32 	%r972, 0;
	mov.u32 	%r973, %r972;
	mov.u32 	%r974, %r972;
	mov.u32 	%r975, %r972;
	mov.u32 	%r976, %r972;
	mov.u32 	%r965, %r972;
$L__BB0_4:
	mul.wide.u32 	%rd15, %r965, 4;
	add.s64 	%rd16, %rd1, %rd15;
	ld.local.u32 	%r22, [%rd16+4];
	shl.b32 	%r23, %r965, 5;
	mov.b32 	%r971, 0;
$L__BB0_5:
	.pragma "nounroll";
	shr.u32 	%r583, %r22, %r971;
	and.b32  	%r584, %r583, 1;
	setp.eq.b32 	%p3, %r584, 1;
	not.pred 	%p4, %p3;
	add.s32 	%r585, %r23, %r971;
	mul.lo.s32 	%r586, %r585, 5;
	mul.wide.u32 	%rd17, %r586, 4;
	add.s64 	%rd6, %rd5, %rd17;
	@%p4 bra 	$L__BB0_7;
	ld.global.u32 	%r587, [%rd6];
	xor.b32  	%r976, %r976, %r587;
	ld.global.u32 	%r588, [%rd6+4];
	xor.b32  	%r975, %r975, %r588;
	ld.global.u32 	%r589, [%rd6+8];
	xor.b32  	%r974, %r974, %r589;
	ld.global.u32 	%r590, [%rd6+12];
	xor.b32  	%r973, %r973, %r590;
	ld.global.u32 	%r591, [%rd6+16];
	xor.b32  	%r972, %r972, %r591;
$L__BB0_7:
	and.b32  	%r593, %r583, 2;
	setp.eq.s32 	%p5, %r593, 0;
	@%p5 bra 	$L__BB0_9;
	ld.global.u32 	%r594, [%rd6+20];
	xor.b32  	%r976, %r976, %r594;
	ld.global.u32 	%r595, [%rd6+24];
	xor.b32  	%r975, %r975, %r595;
	ld.global.u32 	%r596, [%rd6+28];
	xor.b32  	%r974, %r974, %r596;
	ld.global.u32 	%r597, [%rd6+32];
	xor.b32  	%r973, %r973, %r597;
	ld.global.u32 	%r598, [%rd6+36];
	xor.b32  	%r972, %r972, %r598;
$L__BB0_9:
	and.b32  	%r600, %r583, 4;
	setp.eq.s32 	%p6, %r600, 0;
	@%p6 bra 	$L__BB0_11;
	ld.global.u32 	%r601, [%rd6+40];
	xor.b32  	%r976, %r976, %r601;
	ld.global.u32 	%r602, [%rd6+44];
	xor.b32  	%r975, %r975, %r602;
	ld.global.u32 	%r603, [%rd6+48];
	xor.b32  	%r974, %r974, %r603;
	ld.global.u32 	%r604, [%rd6+52];
	xor.b32  	%r973, %r973, %r604;
	ld.global.u32 	%r605, [%rd6+56];
	xor.b32  	%r972, %r972, %r605;
$L__BB0_11:
	and.b32  	%r607, %r583, 8;
	setp.eq.s32 	%p7, %r607, 0;
	@%p7 bra 	$L__BB0_13;
	ld.global.u32 	%r608, [%rd6+60];
	xor.b32  	%r976, %r976, %r608;
	ld.global.u32 	%r609, [%rd6+64];
	xor.b32  	%r975, %r975, %r609;
	ld.global.u32 	%r610, [%rd6+68];
	xor.b32  	%r974, %r974, %r610;
	ld.global.u32 	%r611, [%rd6+72];
	xor.b32  	%r973, %r973, %r611;
	ld.global.u32 	%r612, [%rd6+76];
	xor.b32  	%r972, %r972, %r612;
$L__BB0_13:
	and.b32  	%r614, %r583, 16;
	setp.eq.s32 	%p8, %r614, 0;
	@%p8 bra 	$L__BB0_15;
	ld.global.u32 	%r615, [%rd6+80];
	xor.b32  	%r976, %r976, %r615;
	ld.global.u32 	%r616, [%rd6+84];
	xor.b32  	%r975, %r975, %r616;
	ld.global.u32 	%r617, [%rd6+88];
	xor.b32  	%r974, %r974, %r617;
	ld.global.u32 	%r618, [%rd6+92];
	xor.b32  	%r973, %r973, %r618;
	ld.global.u32 	%r619, [%rd6+96];
	xor.b32  	%r972, %r972, %r619;
$L__BB0_15:
	and.b32  	%r621, %r583, 32;
	setp.eq.s32 	%p9, %r621, 0;
	@%p9 bra 	$L__BB0_17;
	ld.global.u32 	%r622, [%rd6+100];
	xor.b32  	%r976, %r976, %r622;
	ld.global.u32 	%r623, [%rd6+104];
	xor.b32  	%r975, %r975, %r623;
	ld.global.u32 	%r624, [%rd6+108];
	xor.b32  	%r974, %r974, %r624;
	ld.global.u32 	%r625, [%rd6+112];
	xor.b32  	%r973, %r973, %r625;
	ld.global.u32 	%r626, [%rd6+116];
	xor.b32  	%r972, %r972, %r626;
$L__BB0_17:
	and.b32  	%r628, %r583, 64;
	setp.eq.s32 	%p10, %r628, 0;
	@%p10 bra 	$L__BB0_19;
	ld.global.u32 	%r629, [%rd6+120];
	xor.b32  	%r976, %r976, %r629;
	ld.global.u32 	%r630, [%rd6+124];
	xor.b32  	%r975, %r975, %r630;
	ld.global.u32 	%r631, [%rd6+128];
	xor.b32  	%r974, %r974, %r631;
	ld.global.u32 	%r632, [%rd6+132];
	xor.b32  	%r973, %r973, %r632;
	ld.global.u32 	%r633, [%rd6+136];
	xor.b32  	%r972, %r972, %r633;
$L__BB0_19:
	and.b32  	%r635, %r583, 128;
	setp.eq.s32 	%p11, %r635, 0;
	@%p11 bra 	$L__BB0_21;
	ld.global.u32 	%r636, [%rd6+140];
	xor.b32  	%r976, %r976, %r636;
	ld.global.u32 	%r637, [%rd6+144];
	xor.b32  	%r975, %r975, %r637;
	ld.global.u32 	%r638, [%rd6+148];
	xor.b32  	%r974, %r974, %r638;
	ld.global.u32 	%r639, [%rd6+152];
	xor.b32  	%r973, %r973, %r639;
	ld.global.u32 	%r640, [%rd6+156];
	xor.b32  	%r972, %r972, %r640;
$L__BB0_21:
	and.b32  	%r642, %r583, 256;
	setp.eq.s32 	%p12, %r642, 0;
	@%p12 bra 	$L__BB0_23;
	ld.global.u32 	%r643, [%rd6+160];
	xor.b32  	%r976, %r976, %r643;
	ld.global.u32 	%r644, [%rd6+164];
	xor.b32  	%r975, %r975, %r644;
	ld.global.u32 	%r645, [%rd6+168];
	xor.b32  	%r974, %r974, %r645;
	ld.global.u32 	%r646, [%rd6+172];
	xor.b32  	%r973, %r973, %r646;
	ld.global.u32 	%r647, [%rd6+176];
	xor.b32  	%r972, %r972, %r647;
$L__BB0_23:
	and.b32  	%r649, %r583, 512;
	setp.eq.s32 	%p13, %r649, 0;
	@%p13 bra 	$L__BB0_25;
	ld.global.u32 	%r650, [%rd6+180];
	xor.b32  	%r976, %r976, %r650;
	ld.global.u32 	%r651, [%rd6+184];
	xor.b32  	%r975, %r975, %r651;
	ld.global.u32 	%r652, [%rd6+188];
	xor.b32  	%r974, %r974, %r652;
	ld.global.u32 	%r653, [%rd6+192];
	xor.b32  	%r973, %r973, %r653;
	ld.global.u32 	%r654, [%rd6+196];
	xor.b32  	%r972, %r972, %r654;
$L__BB0_25:
	and.b32  	%r656, %r583, 1024;
	setp.eq.s32 	%p14, %r656, 0;
	@%p14 bra 	$L__BB0_27;
	ld.global.u32 	%r657, [%rd6+200];
	xor.b32  	%r976, %r976, %r657;
	ld.global.u32 	%r658, [%rd6+204];
	xor.b32  	%r975, %r975, %r658;
	ld.global.u32 	%r659, [%rd6+208];
	xor.b32  	%r974, %r974, %r659;
	ld.global.u32 	%r660, [%rd6+212];
	xor.b32  	%r973, %r973, %r660;
	ld.global.u32 	%r661, [%rd6+216];
	xor.b32  	%r972, %r972, %r661;
$L__BB0_27:
	and.b32  	%r663, %r583, 2048;
	setp.eq.s32 	%p15, %r663, 0;
	@%p15 bra 	$L__BB0_29;
	ld.global.u32 	%r664, [%rd6+220];
	xor.b32  	%r976, %r976, %r664;
	ld.global.u32 	%r665, [%rd6+224];
	xor.b32  	%r975, %r975, %r665;
	ld.global.u32 	%r666, [%rd6+228];
	xor.b32  	%r974, %r974, %r666;
	ld.global.u32 	%r667, [%rd6+232];
	xor.b32  	%r973, %r973, %r667;
	ld.global.u32 	%r668, [%rd6+236];
	xor.b32  	%r972, %r972, %r668;
$L__BB0_29:
	and.b32  	%r670, %r583, 4096;
	setp.eq.s32 	%p16, %r670, 0;
	@%p16 bra 	$L__BB0_31;
	ld.global.u32 	%r671, [%rd6+240];
	xor.b32  	%r976, %r976, %r671;
	ld.global.u32 	%r672, [%rd6+244];
	xor.b32  	%r975, %r975, %r672;
	ld.global.u32 	%r673, [%rd6+248];
	xor.b32  	%r974, %r974, %r673;
	ld.global.u32 	%r674, [%rd6+252];
	xor.b32  	%r973, %r973, %r674;
	ld.global.u32 	%r675, [%rd6+256];
	xor.b32  	%r972, %r972, %r675;
$L__BB0_31:
	and.b32  	%r677, %r583, 8192;
	setp.eq.s32 	%p17, %r677, 0;
	@%p17 bra 	$L__BB0_33;
	ld.global.u32 	%r678, [%rd6+260];
	xor.b32  	%r976, %r976, %r678;
	ld.global.u32 	%r679, [%rd6+264];
	xor.b32  	%r975, %r975, %r679;
	ld.global.u32 	%r680, [%rd6+268];
	xor.b32  	%r974, %r974, %r680;
	ld.global.u32 	%r681, [%rd6+272];
	xor.b32  	%r973, %r973, %r681;
	ld.global.u32 	%r682, [%rd6+276];
	xor.b32  	%r972, %r972, %r682;
$L__BB0_33:
	and.b32  	%r684, %r583, 16384;
	setp.eq.s32 	%p18, %r684, 0;
	@%p18 bra 	$L__BB0_35;
	ld.global.u32 	%r685, [%rd6+280];
	xor.b32  	%r976, %r976, %r685;
	ld.global.u32 	%r686, [%rd6+284];
	xor.b32  	%r975, %r975, %r686;
	ld.global.u32 	%r687, [%rd6+288];
	xor.b32  	%r974, %r974, %r687;
	ld.global.u32 	%r688, [%rd6+292];
	xor.b32  	%r973, %r973, %r688;
	ld.global.u32 	%r689, [%rd6+296];
	xor.b32  	%r972, %r972, %r689;
$L__BB0_35:
	and.b32  	%r691, %r583, 32768;
	setp.eq.s32 	%p19, %r691, 0;
	@%p19 bra 	$L__BB0_37;
	ld.global.u32 	%r692, [%rd6+300];
	xor.b32  	%r976, %r976, %r692;
	ld.global.u32 	%r693, [%rd6+304];
	xor.b32  	%r975, %r975, %r693;
	ld.global.u32 	%r694, [%rd6+308];
	xor.b32  	%r974, %r974, %r694;
	ld.global.u32 	%r695, [%rd6+312];
	xor.b32  	%r973, %r973, %r695;
	ld.global.u32 	%r696, [%rd6+316];
	xor.b32  	%r972, %r972, %r696;
$L__BB0_37:
	add.s32 	%r971, %r971, 16;
	setp.ne.s32 	%p20, %r971, 32;
	@%p20 bra 	$L__BB0_5;
	mad.lo.s32 	%r697, %r965, -31, %r23;
	add.s32 	%r965, %r697, 1;
	setp.ne.s32 	%p21, %r965, 5;
	@%p21 bra 	$L__BB0_4;
	st.local.u32 	[%rd1+4], %r976;
	st.local.v2.u32 	[%rd1+8], {%r975, %r974};
	st.local.v2.u32 	[%rd1+16], {%r973, %r972};
	setp.eq.s64 	%p22, %rd4, 1;
	@%p22 bra 	$L__BB0_114;
	mov.b32 	%r972, 0;
	mov.u32 	%r973, %r972;
	mov.u32 	%r974, %r972;
	mov.u32 	%r975, %r972;
	mov.u32 	%r976, %r972;
	mov.u32 	%r1057, %r972;
$L__BB0_41:
	mul.wide.u32 	%rd18, %r1057, 4;
	add.s64 	%rd19, %rd1, %rd18;
	ld.local.u32 	%r198, [%rd19+4];
	shl.b32 	%r199, %r1057, 5;
	mov.b32 	%r1063, 0;
$L__BB0_42:
	.pragma "nounroll";
	shr.u32 	%r700, %r198, %r1063;
	and.b32  	%r701, %r700, 1;
	setp.eq.b32 	%p23, %r701, 1;
	not.pred 	%p24, %p23;
	add.s32 	%r702, %r199, %r1063;
	mul.lo.s32 	%r703, %r702, 5;
	mul.wide.u32 	%rd20, %r703, 4;
	add.s64 	%rd7, %rd5, %rd20;
	@%p24 bra 	$L__BB0_44;
	ld.global.u32 	%r704, [%rd7];
	xor.b32  	%r976, %r976, %r704;
	ld.global.u32 	%r705, [%rd7+4];
	xor.b32  	%r975, %r975, %r705;
	ld.global.u32 	%r706, [%rd7+8];
	xor.b32  	%r974, %r974, %r706;
	ld.global.u32 	%r707, [%rd7+12];
	xor.b32  	%r973, %r973, %r707;
	ld.global.u32 	%r708, [%rd7+16];
	xor.b32  	%r972, %r972, %r708;
$L__BB0_44:
	and.b32  	%r710, %r700, 2;
	setp.eq.s32 	%p25, %r710, 0;
	@%p25 bra 	$L__BB0_46;
	ld.global.u32 	%r711, [%rd7+20];
	xor.b32  	%r976, %r976, %r711;
	ld.global.u32 	%r712, [%rd7+24];
	xor.b32  	%r975, %r975, %r712;
	ld.global.u32 	%r713, [%rd7+28];
	xor.b32  	%r974, %r974, %r713;
	ld.global.u32 	%r714, [%rd7+32];
	xor.b32  	%r973, %r973, %r714;
	ld.global.u32 	%r715, [%rd7+36];
	xor.b32  	%r972, %r972, %r715;
$L__BB0_46:
	and.b32  	%r717, %r700, 4;
	setp.eq.s32 	%p26, %r717, 0;
	@%p26 bra 	$L__BB0_48;
	ld.global.u32 	%r718, [%rd7+40];
	xor.b32  	%r976, %r976, %r718;
	ld.global.u32 	%r719, [%rd7+44];
	xor.b32  	%r975, %r975, %r719;
	ld.global.u32 	%r720, [%rd7+48];
	xor.b32  	%r974, %r974, %r720;
	ld.global.u32 	%r721, [%rd7+52];
	xor.b32  	%r973, %r973, %r721;
	ld.global.u32 	%r722, [%rd7+56];
	xor.b32  	%r972, %r972, %r722;
$L__BB0_48:
	and.b32  	%r724, %r700, 8;
	setp.eq.s32 	%p27, %r724, 0;
	@%p27 bra 	$L__BB0_50;
	ld.global.u32 	%r725, [%rd7+60];
	xor.b32  	%r976, %r976, %r725;
	ld.global.u32 	%r726, [%rd7+64];
	xor.b32  	%r975, %r975, %r726;
	ld.global.u32 	%r727, [%rd7+68];
	xor.b32  	%r974, %r974, %r727;
	ld.global.u32 	%r728, [%rd7+72];
	xor.b32  	%r973, %r973, %r728;
	ld.global.u32 	%r729, [%rd7+76];
	xor.b32  	%r972, %r972, %r729;
$L__BB0_50:
	and.b32  	%r731, %r700, 16;
	setp.eq.s32 	%p28, %r731, 0;
	@%p28 bra 	$L__BB0_52;
	ld.global.u32 	%r732, [%rd7+80];
	xor.b32  	%r976, %r976, %r732;
	ld.global.u32 	%r733, [%rd7+84];
	xor.b32  	%r975, %r975, %r733;
	ld.global.u32 	%r734, [%rd7+88];
	xor.b32  	%r974, %r974, %r734;
	ld.global.u32 	%r735, [%rd7+92];
	xor.b32  	%r973, %r973, %r735;
	ld.global.u32 	%r736, [%rd7+96];
	xor.b32  	%r972, %r972, %r736;
$L__BB0_52:
	and.b32  	%r738, %r700, 32;
	setp.eq.s32 	%p29, %r738, 0;
	@%p29 bra 	$L__BB0_54;
	ld.global.u32 	%r739, [%rd7+100];
	xor.b32  	%r976, %r976, %r739;
	ld.global.u32 	%r740, [%rd7+104];
	xor.b32  	%r975, %r975, %r740;
	ld.global.u32 	%r741, [%rd7+108];
	xor.b32  	%r974, %r974, %r741;
	ld.global.u32 	%r742, [%rd7+112];
	xor.b32  	%r973, %r973, %r742;
	ld.global.u32 	%r743, [%rd7+116];
	xor.b32  	%r972, %r972, %r743;
$L__BB0_54:
	and.b32  	%r745, %r700, 64;
	setp.eq.s32 	%p30, %r745, 0;
	@%p30 bra 	$L__BB0_56;
	ld.global.u32 	%r746, [%rd7+120];
	xor.b32  	%r976, %r976, %r746;
	ld.global.u32 	%r747, [%rd7+124];
	xor.b32  	%r975, %r975, %r747;
	ld.global.u32 	%r748, [%rd7+128];
	xor.b32  	%r974, %r974, %r748;
	ld.global.u32 	%r749, [%rd7+132];
	xor.b32  	%r973, %r973, %r749;
	ld.global.u32 	%r750, [%rd7+136];
	xor.b32  	%r972, %r972, %r750;
$L__BB0_56:
	and.b32  	%r752, %r700, 128;
	setp.eq.s32 	%p31, %r752, 0;
	@%p31 bra 	$L__BB0_58;
	ld.global.u32 	%r753, [%rd7+140];
	xor.b32  	%r976, %r976, %r753;
	ld.global.u32 	%r754, [%rd7+144];
	xor.b32  	%r975, %r975, %r754;
	ld.global.u32 	%r755, [%rd7+148];
	xor.b32  	%r974, %r974, %r755;
	ld.global.u32 	%r756, [%rd7+152];
	xor.b32  	%r973, %r973, %r756;
	ld.global.u32 	%r757, [%rd7+156];
	xor.b32  	%r972, %r972, %r757;
$L__BB0_58:
	and.b32  	%r759, %r700, 256;
	setp.eq.s32 	%p32, %r759, 0;
	@%p32 bra 	$L__BB0_60;
	ld.global.u32 	%r760, [%rd7+160];
	xor.b32  	%r976, %r976, %r760;
	ld.global.u32 	%r761, [%rd7+164];
	xor.b32  	%r975, %r975, %r761;
	ld.global.u32 	%r762, [%rd7+168];
	xor.b32  	%r974, %r974, %r762;
	ld.global.u32 	%r763, [%rd7+172];
	xor.b32  	%r973, %r973, %r763;
	ld.global.u32 	%r764, [%rd7+176];
	xor.b32  	%r972, %r972, %r764;
$L__BB0_60:
	and.b32  	%r766, %r700, 512;
	setp.eq.s32 	%p33, %r766, 0;
	@%p33 bra 	$L__BB0_62;
	ld.global.u32 	%r767, [%rd7+180];
	xor.b32  	%r976, %r976, %r767;
	ld.global.u32 	%r768, [%rd7+184];
	xor.b32  	%r975, %r975, %r768;
	ld.global.u32 	%r769, [%rd7+188];
	xor.b32  	%r974, %r974, %r769;
	ld.global.u32 	%r770, [%rd7+192];
	xor.b32  	%r973, %r973, %r770;
	ld.global.u32 	%r771, [%rd7+196];
	xor.b32  	%r972, %r972, %r771;
$L__BB0_62:
	and.b32  	%r773, %r700, 1024;
	setp.eq.s32 	%p34, %r773, 0;
	@%p34 bra 	$L__BB0_64;
	ld.global.u32 	%r774, [%rd7+200];
	xor.b32  	%r976, %r976, %r774;
	ld.global.u32 	%r775, [%rd7+204];
	xor.b32  	%r975, %r975, %r775;
	ld.global.u32 	%r776, [%rd7+208];
	xor.b32  	%r974, %r974, %r776;
	ld.global.u32 	%r777, [%rd7+212];
	xor.b32  	%r973, %r973, %r777;
	ld.global.u32 	%r778, [%rd7+216];
	xor.b32  	%r972, %r972, %r778;
$L__BB0_64:
	and.b32  	%r780, %r700, 2048;
	setp.eq.s32 	%p35, %r780, 0;
	@%p35 bra 	$L__BB0_66;
	ld.global.u32 	%r781, [%rd7+220];
	xor.b32  	%r976, %r976, %r781;
	ld.global.u32 	%r782, [%rd7+224];
	xor.b32  	%r975, %r975, %r782;
	ld.global.u32 	%r783, [%rd7+228];
	xor.b32  	%r974, %r974, %r783;
	ld.global.u32 	%r784, [%rd7+232];
	xor.b32  	%r973, %r973, %r784;
	ld.global.u32 	%r785, [%rd7+236];
	xor.b32  	%r972, %r972, %r785;
$L__BB0_66:
	and.b32  	%r787, %r700, 4096;
	setp.eq.s32 	%p36, %r787, 0;
	@%p36 bra 	$L__BB0_68;
	ld.global.u32 	%r788, [%rd7+240];
	xor.b32  	%r976, %r976, %r788;
	ld.global.u32 	%r789, [%rd7+244];
	xor.b32  	%r975, %r975, %r789;
	ld.global.u32 	%r790, [%rd7+248];
	xor.b32  	%r974, %r974, %r790;
	ld.global.u32 	%r791, [%rd7+252];
	xor.b32  	%r973, %r973, %r791;
	ld.global.u32 	%r792, [%rd7+256];
	xor.b32  	%r972, %r972, %r792;
$L__BB0_68:
	and.b32  	%r794, %r700, 8192;
	setp.eq.s32 	%p37, %r794, 0;
	@%p37 bra 	$L__BB0_70;
	ld.global.u32 	%r795, [%rd7+260];
	xor.b32  	%r976, %r976, %r795;
	ld.global.u32 	%r796, [%rd7+264];
	xor.b32  	%r975, %r975, %r796;
	ld.global.u32 	%r797, [%rd7+268];
	xor.b32  	%r974, %r974, %r797;
	ld.global.u32 	%r798, [%rd7+272];
	xor.b32  	%r973, %r973, %r798;
	ld.global.u32 	%r799, [%rd7+276];
	xor.b32  	%r972, %r972, %r799;
$L__BB0_70:
	and.b32  	%r801, %r700, 16384;
	setp.eq.s32 	%p38, %r801, 0;
	@%p38 bra 	$L__BB0_72;
	ld.global.u32 	%r802, [%rd7+280];
	xor.b32  	%r976, %r976, %r802;
	ld.global.u32 	%r803, [%rd7+284];
	xor.b32  	%r975, %r975, %r803;
	ld.global.u32 	%r804, [%rd7+288];
	xor.b32  	%r974, %r974, %r804;
	ld.global.u32 	%r805, [%rd7+292];
	xor.b32  	%r973, %r973, %r805;
	ld.global.u32 	%r806, [%rd7+296];
	xor.b32  	%r972, %r972, %r806;
$L__BB0_72:
	and.b32  	%r808, %r700, 32768;
	setp.eq.s32 	%p39, %r808, 0;
	@%p39 bra 	$L__BB0_74;
	ld.global.u32 	%r809, [%rd7+300];
	xor.b32  	%r976, %r976, %r809;
	ld.global.u32 	%r810, [%rd7+304];
	xor.b32  	%r975, %r975, %r810;
	ld.global.u32 	%r811, [%rd7+308];
	xor.b32  	%r974, %r974, %r811;
	ld.global.u32 	%r812, [%rd7+312];
	xor.b32  	%r973, %r973, %r812;
	ld.global.u32 	%r813, [%rd7+316];
	xor.b32  	%r972, %r972, %r813;
$L__BB0_74:
	add.s32 	%r1063, %r1063, 16;
	setp.ne.s32 	%p40, %r1063, 32;
	@%p40 bra 	$L__BB0_42;
	mad.lo.s32 	%r814, %r1057, -31, %r199;
	add.s32 	%r1057, %r814, 1;
	setp.ne.s32 	%p41, %r1057, 5;
	@%p41 bra 	$L__BB0_41;
	st.local.u32 	[%rd1+4], %r976;
	st.local.v2.u32 	[%rd1+8], {%r975, %r974};
	st.local.v2.u32 	[%rd1+16], {%r973, %r972};
	setp.ne.s64 	%p42, %rd4, 3;
	@%p42 bra 	$L__BB0_114;
	mov.b32 	%r972, 0;
	mov.u32 	%r973, %r972;
	mov.u32 	%r974, %r972;
	mov.u32 	%r975, %r972;
	mov.u32 	%r976, %r972;
	mov.u32 	%r1149, %r972;
$L__BB0_78:
	mul.wide.u32 	%rd21, %r1149, 4;
	add.s64 	%rd22, %rd1, %rd21;
	ld.local.u32 	%r374, [%rd22+4];
	shl.b32 	%r375, %r1149, 5;
	mov.b32 	%r1155, 0;
$L__BB0_79:
	.pragma "nounroll";
	shr.u32 	%r817, %r374, %r1155;
	and.b32  	%r818, %r817, 1;
	setp.eq.b32 	%p43, %r818, 1;
	not.pred 	%p44, %p43;
	add.s32 	%r819, %r375, %r1155;
	mul.lo.s32 	%r820, %r819, 5;
	mul.wide.u32 	%rd23, %r820, 4;
	add.s64 	%rd8, %rd5, %rd23;
	@%p44 bra 	$L__BB0_81;
	ld.global.u32 	%r821, [%rd8];
	xor.b32  	%r976, %r976, %r821;
	ld.global.u32 	%r822, [%rd8+4];
	xor.b32  	%r975, %r975, %r822;
	ld.global.u32 	%r823, [%rd8+8];
	xor.b32  	%r974, %r974, %r823;
	ld.global.u32 	%r824, [%rd8+12];
	xor.b32  	%r973, %r973, %r824;
	ld.global.u32 	%r825, [%rd8+16];
	xor.b32  	%r972, %r972, %r825;
$L__BB0_81:
	and.b32  	%r827, %r817, 2;
	setp.eq.s32 	%p45, %r827, 0;
	@%p45 bra 	$L__BB0_83;
	ld.global.u32 	%r828, [%rd8+20];
	xor.b32  	%r976, %r976, %r828;
	ld.global.u32 	%r829, [%rd8+24];
	xor.b32  	%r975, %r975, %r829;
	ld.global.u32 	%r830, [%rd8+28];
	xor.b32  	%r974, %r974, %r830;
	ld.global.u32 	%r831, [%rd8+32];
	xor.b32  	%r973, %r973, %r831;
	ld.global.u32 	%r832, [%rd8+36];
	xor.b32  	%r972, %r972, %r832;
$L__BB0_83:
	and.b32  	%r834, %r817, 4;
	setp.eq.s32 	%p46, %r834, 0;
	@%p46 bra 	$L__BB0_85;
	ld.global.u32 	%r835, [%rd8+40];
	xor.b32  	%r976, %r976, %r835;
	ld.global.u32 	%r836, [%rd8+44];
	xor.b32  	%r975, %r975, %r836;
	ld.global.u32 	%r837, [%rd8+48];
	xor.b32  	%r974, %r974, %r837;
	ld.global.u32 	%r838, [%rd8+52];
	xor.b32  	%r973, %r973, %r838;
	ld.global.u32 	%r839, [%rd8+56];
	xor.b32  	%r972, %r972, %r839;
$L__BB0_85:
	and.b32  	%r841, %r817, 8;
	setp.eq.s32 	%p47, %r841, 0;
	@%p47 bra 	$L__BB0_87;
	ld.global.u32 	%r842, [%rd8+60];
	xor.b32  	%r976, %r976, %r842;
	ld.global.u32 	%r843, [%rd8+64];
	xor.b32  	%r975, %r975, %r843;
	ld.global.u32 	%r844, [%rd8+68];
	xor.b32  	%r974, %r974, %r844;
	ld.global.u32 	%r845, [%rd8+72];
	xor.b32  	%r973, %r973, %r845;
	ld.global.u32 	%r846, [%rd8+76];
	xor.b32  	%r972, %r972, %r846;
$L__BB0_87:
	and.b32  	%r848, %r817, 16;
	setp.eq.s32 	%p48, %r848, 0;
	@%p48 bra 	$L__BB0_89;
	ld.global.u32 	%r849, [%rd8+80];
	xor.b32  	%r976, %r976, %r849;
	ld.global.u32 	%r850, [%rd8+84];
	xor.b32  	%r975, %r975, %r850;
	ld.global.u32 	%r851, [%rd8+88];
	xor.b32  	%r974, %r974, %r851;
	ld.global.u32 	%r852, [%rd8+92];
	xor.b32  	%r973, %r973, %r852;
	ld.global.u32 	%r853, [%rd8+96];
	xor.b32  	%r972, %r972, %r853;
$L__BB0_89:
	and.b32  	%r855, %r817, 32;
	setp.eq.s32 	%p49, %r855, 0;
	@%p49 bra 	$L__BB0_91;
	ld.global.u32 	%r856, [%rd8+100];
	xor.b32  	%r976, %r976, %r856;
	ld.global.u32 	%r857, [%rd8+104];
	xor.b32  	%r975, %r975, %r857;
	ld.global.u32 	%r858, [%rd8+108];
	xor.b32  	%r974, %r974, %r858;
	ld.global.u32 	%r859, [%rd8+112];
	xor.b32  	%r973, %r973, %r859;
	ld.global.u32 	%r860, [%rd8+116];
	xor.b32  	%r972, %r972, %r860;
$L__BB0_91:
	and.b32  	%r862, %r817, 64;
	setp.eq.s32 	%p50, %r862, 0;
	@%p50 bra 	$L__BB0_93;
	ld.global.u32 	%r863, [%rd8+120];
	xor.b32  	%r976, %r976, %r863;
	ld.global.u32 	%r864, [%rd8+124];
	xor.b32  	%r975, %r975, %r864;
	ld.global.u32 	%r865, [%rd8+128];
	xor.b32  	%r974, %r974, %r865;
	ld.global.u32 	%r866, [%rd8+132];
	xor.b32  	%r973, %r973, %r866;
	ld.global.u32 	%r867, [%rd8+136];
	xor.b32  	%r972, %r972, %r867;
$L__BB0_93:
	and.b32  	%r869, %r817, 128;
	setp.eq.s32 	%p51, %r869, 0;
	@%p51 bra 	$L__BB0_95;
	ld.global.u32 	%r870, [%rd8+140];
	xor.b32  	%r976, %r976, %r870;
	ld.global.u32 	%r871, [%rd8+144];
	xor.b32  	%r975, %r975, %r871;
	ld.global.u32 	%r872, [%rd8+148];
	xor.b32  	%r974, %r974, %r872;
	ld.global.u32 	%r873, [%rd8+152];
	xor.b32  	%r973, %r973, %r873;
	ld.global.u32 	%r874, [%rd8+156];
	xor.b32  	%r972, %r972, %r874;
$L__BB0_95:
	and.b32  	%r876, %r817, 256;
	setp.eq.s32 	%p52, %r876, 0;
	@%p52 bra 	$L__BB0_97;
	ld.global.u32 	%r877, [%rd8+160];
	xor.b32  	%r976, %r976, %r877;
	ld.global.u32 	%r878, [%rd8+164];
	xor.b32  	%r975, %r975, %r878;
	ld.global.u32 	%r879, [%rd8+168];
	xor.b32  	%r974, %r974, %r879;
	ld.global.u32 	%r880, [%rd8+172];
	xor.b32  	%r973, %r973, %r880;
	ld.global.u32 	%r881, [%rd8+176];
	xor.b32  	%r972, %r972, %r881;
$L__BB0_97:
	and.b32  	%r883, %r817, 512;
	setp.eq.s32 	%p53, %r883, 0;
	@%p53 bra 	$L__BB0_99;
	ld.global.u32 	%r884, [%rd8+180];
	xor.b32  	%r976, %r976, %r884;
	ld.global.u32 	%r885, [%rd8+184];
	xor.b32  	%r975, %r975, %r885;
	ld.global.u32 	%r886, [%rd8+188];
	xor.b32  	%r974, %r974, %r886;
	ld.global.u32 	%r887, [%rd8+192];
	xor.b32  	%r973, %r973, %r887;
	ld.global.u32 	%r888, [%rd8+196];
	xor.b32  	%r972, %r972, %r888;
$L__BB0_99:
	and.b32  	%r890, %r817, 1024;
	setp.eq.s32 	%p54, %r890, 0;
	@%p54 bra 	$L__BB0_101;
	ld.global.u32 	%r891, [%rd8+200];
	xor.b32  	%r976, %r976, %r891;
	ld.global.u32 	%r892, [%rd8+204];
	xor.b32  	%r975, %r975, %r892;
	ld.global.u32 	%r893, [%rd8+208];
	xor.b32  	%r974, %r974, %r893;
	ld.global.u32 	%r894, [%rd8+212];
	xor.b32  	%r973, %r973, %r894;
	ld.global.u32 	%r895, [%rd8+216];
	xor.b32  	%r972, %r972, %r895;
$L__BB0_101:
	and.b32  	%r897, %r817, 2048;
	setp.eq.s32 	%p55, %r897, 0;
	@%p55 bra 	$L__BB0_103;
	ld.global.u32 	%r898, [%rd8+220];
	xor.b32  	%r976, %r976, %r898;
	ld.global.u32 	%r899, [%rd8+224];
	xor.b32  	%r975, %r975, %r899;
	ld.global.u32 	%r900, [%rd8+228];
	xor.b32  	%r974, %r974, %r900;
	ld.global.u32 	%r901, [%rd8+232];
	xor.b32  	%r973, %r973, %r901;
	ld.global.u32 	%r902, [%rd8+236];
	xor.b32  	%r972, %r972, %r902;
$L__BB0_103:
	and.b32  	%r904, %r817, 4096;
	setp.eq.s32 	%p56, %r904, 0;
	@%p56 bra 	$L__BB0_105;
	ld.global.u32 	%r905, [%rd8+240];
	xor.b32  	%r976, %r976, %r905;
	ld.global.u32 	%r906, [%rd8+244];
	xor.b32  	%r975, %r975, %r906;
	ld.global.u32 	%r907, [%rd8+248];
	xor.b32  	%r974, %r974, %r907;
	ld.global.u32 	%r908, [%rd8+252];
	xor.b32  	%r973, %r973, %r908;
	ld.global.u32 	%r909, [%rd8+256];
	xor.b32  	%r972, %r972, %r909;
$L__BB0_105:
	and.b32  	%r911, %r817, 8192;
	setp.eq.s32 	%p57, %r911, 0;
	@%p57 bra 	$L__BB0_107;
	ld.global.u32 	%r912, [%rd8+260];
	xor.b32  	%r976, %r976, %r912;
	ld.global.u32 	%r913, [%rd8+264];
	xor.b32  	%r975, %r975, %r913;
	ld.global.u32 	%r914, [%rd8+268];
	xor.b32  	%r974, %r974, %r914;
	ld.global.u32 	%r915, [%rd8+272];
	xor.b32  	%r973, %r973, %r915;
	ld.global.u32 	%r916, [%rd8+276];
	xor.b32  	%r972, %r972, %r916;
$L__BB0_107:
	and.b32  	%r918, %r817, 16384;
	setp.eq.s32 	%p58, %r918, 0;
	@%p58 bra 	$L__BB0_109;
	ld.global.u32 	%r919, [%rd8+280];
	xor.b32  	%r976, %r976, %r919;
	ld.global.u32 	%r920, [%rd8+284];
	xor.b32  	%r975, %r975, %r920;
	ld.global.u32 	%r921, [%rd8+288];
	xor.b32  	%r974, %r974, %r921;
	ld.global.u32 	%r922, [%rd8+292];
	xor.b32  	%r973, %r973, %r922;
	ld.global.u32 	%r923, [%rd8+296];
	xor.b32  	%r972, %r972, %r923;
$L__BB0_109:
	and.b32  	%r925, %r817, 32768;
	setp.eq.s32 	%p59, %r925, 0;
	@%p59 bra 	$L__BB0_111;
	ld.global.u32 	%r926, [%rd8+300];
	xor.b32  	%r976, %r976, %r926;
	ld.global.u32 	%r927, [%rd8+304];
	xor.b32  	%r975, %r975, %r927;
	ld.global.u32 	%r928, [%rd8+308];
	xor.b32  	%r974, %r974, %r928;
	ld.global.u32 	%r929, [%rd8+312];
	xor.b32  	%r973, %r973, %r929;
	ld.global.u32 	%r930, [%rd8+316];
	xor.b32  	%r972, %r972, %r930;
$L__BB0_111:
	add.s32 	%r1155, %r1155, 16;
	setp.ne.s32 	%p60, %r1155, 32;
	@%p60 bra 	$L__BB0_79;
	mad.lo.s32 	%r931, %r1149, -31, %r375;
	add.s32 	%r1149, %r931, 1;
	setp.ne.s32 	%p61, %r1149, 5;
	@%p61 bra 	$L__BB0_78;
	st.local.u32 	[%rd1+4], %r976;
	st.local.v2.u32 	[%rd1+8], {%r975, %r974};
	st.local.v2.u32 	[%rd1+16], {%r973, %r972};
$L__BB0_114:
	shr.u64 	%rd25, %rd3, 2;
	add.s32 	%r959, %r959, 1;
	setp.gt.u64 	%p62, %rd3, 3;
	@%p62 bra 	$L__BB0_2;
$L__BB0_115:
	setp.ge.s32 	%p63, %r1252, %r571;
	mov.b32 	%r1254, 0;
	@%p63 bra 	$L__BB0_118;
	mul.lo.s32 	%r934, %r4, 1703105765;
	sub.s32 	%r935, %r3, %r934;
	add.s32 	%r1246, %r935, 7340115;
	mov.u32 	%r936, %nctaid.x;
	mul.lo.s32 	%r556, %r1, %r936;
	mov.b32 	%r1254, 0;
$L__BB0_117:
	mov.u32 	%r560, %r974;
	mov.u32 	%r559, %r973;
	mov.u32 	%r974, %r972;
	shr.u32 	%r937, %r976, 2;
	xor.b32  	%r938, %r937, %r976;
	shl.b32 	%r939, %r974, 4;
	shl.b32 	%r940, %r938, 1;
	xor.b32  	%r941, %r940, %r939;
	xor.b32  	%r942, %r941, %r938;
	xor.b32  	%r973, %r942, %r974;
	add.s32 	%r943, %r1246, %r973;
	add.s32 	%r944, %r943, -362437;
	cvt.rn.f32.u32 	%f1, %r944;
	fma.rn.f32 	%f2, %f1, 0f2F800000, 0f2F000000;
	shr.u32 	%r945, %r975, 2;
	xor.b32  	%r946, %r945, %r975;
	shl.b32 	%r947, %r973, 4;
	shl.b32 	%r948, %r946, 1;
	xor.b32  	%r949, %r948, %r947;
	xor.b32  	%r950, %r949, %r946;
	xor.b32  	%r972, %r950, %r973;
	add.s32 	%r951, %r1246, %r972;
	cvt.rn.f32.u32 	%f3, %r951;
	fma.rn.f32 	%f4, %f3, 0f2F800000, 0f2F000000;
	mul.f32 	%f5, %f4, %f4;
	fma.rn.f32 	%f6, %f2, %f2, %f5;
	setp.le.f32 	%p64, %f6, 0f3F800000;
	selp.u32 	%r952, 1, 0, %p64;
	add.s32 	%r1254, %r1254, %r952;
	add.s32 	%r1252, %r1252, %r556;
	add.s32 	%r1246, %r1246, 724874;
	setp.lt.s32 	%p65, %r1252, %r571;
	mov.u32 	%r975, %r559;
	mov.u32 	%r976, %r560;
	@%p65 bra 	$L__BB0_117;
$L__BB0_118:
	cvta.to.global.u64 	%rd24, %rd10;
	atom.global.add.u32 	%r953, [%rd24], %r1254;
	ret;

}


// ===== COMPILED SASS (sm_100) =====

	.target	sm_100

	.elftype	@"ET_EXEC"


//--------------------- .note.nv.tkinfo           --------------------------
	.section	.note.nv.tkinfo,"",@"SHT_NOTE"
	.sectionflags	@"SHF_NOTE_NV_TKINFO"
	.tkinfo
        /*0018*/ 	.word	0x00000002
        /*0030*/ 	.string	""
        /*0030*/ 	.string	"ptxas"
        /*0030*/ 	.string	"Cuda compilation tools, release 13.0, V13.0.88"
        /*0030*/ 	.string	"Build cuda_13.0.r13.0/compiler.36424714_0"
        /*0030*/ 	.string	"-arch sm_100 -m 64 "



//--------------------- .note.nv.cuinfo           --------------------------
	.section	.note.nv.cuinfo,"",@"SHT_NOTE"
	.sectionflags	@"SHF_NOTE_NV_CUINFO"
        /*0018*/ 	.short	0x0002
        /*001a*/ 	.short	0x0064
        /*001c*/ 	.short	0x0082
	.zero		2


//--------------------- .nv.info                  --------------------------
	.section	.nv.info,"",@"SHT_CUDA_INFO"
	.align	4


	//----- nvinfo : EIATTR_REGCOUNT
	.align		4
        /*0000*/ 	.byte	0x04, 0x2f
        /*0002*/ 	.short	(.L_10 - .L_9)
	.align		4
.L_9:
        /*0004*/ 	.word	index@(_Z16monteCarloKernelPiim)
        /*0008*/ 	.word	0x0000001f


	//----- nvinfo : EIATTR_FRAME_SIZE
	.align		4
.L_10:
        /*000c*/ 	.byte	0x04, 0x11
        /*000e*/ 	.short	(.L_12 - .L_11)
	.align		4
.L_11:
        /*0010*/ 	.word	index@(_Z16monteCarloKernelPiim)
        /*0014*/ 	.word	0x00000030


	//----- nvinfo : EIATTR_MIN_STACK_SIZE
	.align		4
.L_12:
        /*0018*/ 	.byte	0x04, 0x12
        /*001a*/ 	.short	(.L_14 - .L_13)
	.align		4
.L_13:
        /*001c*/ 	.word	index@(_Z16monteCarloKernelPiim)
        /*0020*/ 	.word	0x00000030
.L_14:


//--------------------- .nv.compat                --------------------------
	.section	.nv.compat,"",@"SHT_CUDA_COMPAT_INFO"
	.align	4
        /*0000*/ 	.byte	0x02, 0x09, 0x00, 0x00, 0x02, 0x02, 0x01, 0x00, 0x02, 0x05, 0x05, 0x00, 0x03, 0x07, 0x01, 0x01
        /*0010*/ 	.byte	0x02, 0x03, 0x00, 0x00, 0x02, 0x06, 0x01, 0x00, 0x04, 0x0b, 0x08, 0x00, 0x01, 0x00, 0x00, 0x00
        /*0020*/ 	.byte	0x00, 0x00, 0x00, 0x00


//--------------------- .nv.info._Z16monteCarloKernelPiim --------------------------
	.section	.nv.info._Z16monteCarloKernelPiim,"",@"SHT_CUDA_INFO"
	.sectionflags	@""
	.align	4


	//----- nvinfo : EIATTR_CUDA_API_VERSION
	.align		4
        /*0000*/ 	.byte	0x04, 0x37
        /*0002*/ 	.short	(.L_16 - .L_15)
.L_15:
        /*0004*/ 	.word	0x00000082


	//----- nvinfo : EIATTR_KPARAM_INFO
	.align		4
.L_16:
        /*0008*/ 	.byte	0x04, 0x17
        /*000a*/ 	.short	(.L_18 - .L_17)
.L_17:
        /*000c*/ 	.word	0x00000000
        /*0010*/ 	.short	0x0002
        /*0012*/ 	.short	0x0010
        /*0014*/ 	.byte	0x00, 0xf0, 0x21, 0x00


	//----- nvinfo : EIATTR_KPARAM_INFO
	.align		4
.L_18:
        /*0018*/ 	.byte	0x04, 0x17
        /*001a*/ 	.short	(.L_20 - .L_19)
.L_19:
        /*001c*/ 	.word	0x00000000
        /*0020*/ 	.short	0x0001
        /*0022*/ 	.short	0x0008
        /*0024*/ 	.byte	0x00, 0xf0, 0x11, 0x00


	//----- nvinfo : EIATTR_KPARAM_INFO
	.align		4
.L_20:
        /*0028*/ 	.byte	0x04, 0x17
        /*002a*/ 	.short	(.L_22 - .L_21)
.L_21:
        /*002c*/ 	.word	0x00000000
        /*0030*/ 	.short	0x0000
        /*0032*/ 	.short	0x0000
        /*0034*/ 	.byte	0x00, 0xf5, 0x21, 0x00


	//----- nvinfo : EIATTR_SPARSE_MMA_MASK
	.align		4
.L_22:
        /*0038*/ 	.byte	0x03, 0x50
        /*003a*/ 	.short	0x0000


	//----- nvinfo : EIATTR_MAXREG_COUNT
	.align		4
        /*003c*/ 	.byte	0x03, 0x1b
        /*003e*/ 	.short	0x00ff


	//----- nvinfo : EIATTR_MERCURY_ISA_VERSION
	.align		4
        /*0040*/ 	.byte	0x03, 0x5f
        /*0042*/ 	.short	0x0101


	//----- nvinfo : EIATTR_INT_WARP_WIDE_INSTR_OFFSETS
	.align		4
        /*0044*/ 	.byte	0x04, 0x31
        /*0046*/ 	.short	(.L_24 - .L_23)


	//   ....[0]....
.L_23:
        /*0048*/ 	.word	0x000029d0


	//   ....[1]....
        /*004c*/ 	.word	0x000029f0


	//----- nvinfo : EIATTR_VRC_CTA_INIT_COUNT
	.align		4
.L_24:
        /*0050*/ 	.byte	0x02, 0x4a
	.zero		1
	.zero		1


	//----- nvinfo : EIATTR_EXIT_INSTR_OFFSETS
	.align		4
        /*0054*/ 	.byte	0x04, 0x1c
        /*0056*/ 	.short	(.L_26 - .L_25)


	//   ....[0]....
.L_25:
        /*0058*/ 	.word	0x00002a40


	//----- nvinfo : EIATTR_CRS_STACK_SIZE
	.align		4
.L_26:
        /*005c*/ 	.byte	0x04, 0x1e
        /*005e*/ 	.short	(.L_28 - .L_27)
.L_27:
        /*0060*/ 	.word	0x00000000


	//----- nvinfo : EIATTR_CBANK_PARAM_SIZE
	.align		4
.L_28:
        /*0064*/ 	.byte	0x03, 0x19
        /*0066*/ 	.short	0x0018


	//----- nvinfo : EIATTR_PARAM_CBANK
	.align		4
        /*0068*/ 	.byte	0x04, 0x0a
        /*006a*/ 	.short	(.L_30 - .L_29)
	.align		4
.L_29:
        /*006c*/ 	.word	index@(.nv.constant0._Z16monteCarloKernelPiim)
        /*0070*/ 	.short	0x0380
        /*0072*/ 	.short	0x0018


	//----- nvinfo : EIATTR_SW_WAR
	.align		4
.L_30:
        /*0074*/ 	.byte	0x04, 0x36
        /*0076*/ 	.short	(.L_32 - .L_31)
.L_31:
        /*0078*/ 	.word	0x00000008
.L_32:


//--------------------- .nv.callgraph             --------------------------
	.section	.nv.callgraph,"",@"SHT_CUDA_CALLGRAPH"
	.align	4
	.sectionentsize	8
	.align		4
        /*0000*/ 	.word	0x00000000
	.align		4
        /*0004*/ 	.word	0xffffffff
	.align		4
        /*0008*/ 	.word	0x00000000
	.align		4
        /*000c*/ 	.word	0xfffffffe
	.align		4
        /*0010*/ 	.word	0x00000000
	.align		4
        /*0014*/ 	.word	0xfffffffd
	.align		4
        /*0018*/ 	.word	0x00000000
	.align		4
        /*001c*/ 	.word	0xfffffffc


//--------------------- .nv.constant4             --------------------------
	.section	.nv.constant4,"a",@progbits
	.align	8
	.align		8
.nv.constant4:
        /*0000*/ 	.dword	precalc_xorwow_matrix
	.align		8
        /*0008*/ 	.dword	precalc_xorwow_offset_matrix
	.align		8
        /*0010*/ 	.dword	mrg32k3aM1
	.align		8
        /*0018*/ 	.dword	mrg32k3aM2
	.align		8
        /*0020*/ 	.dword	mrg32k3aM1SubSeq
	.align		8
        /*0028*/ 	.dword	mrg32k3aM2SubSeq
	.align		8
        /*0030*/ 	.dword	mrg32k3aM1Seq
	.align		8
        /*0038*/ 	.dword	mrg32k3aM2Seq


//--------------------- .nv.constant3             --------------------------
	.section	.nv.constant3,"a",@progbits
	.align	8
.nv.constant3:
	.type		__cr_lgamma_table,@object
	.size		__cr_lgamma_table,(.L_8 - __cr_lgamma_table)
__cr_lgamma_table:
        /*0000*/ 	.byte	0x00, 0x00, 0x00, 0x00, 0x00, 0x00, 0x00, 0x00, 0x00, 0x00, 0x00, 0x00, 0x00, 0x00, 0x00, 0x00
        /*0010*/ 	.byte	0xef, 0x39, 0xfa, 0xfe, 0x42, 0x2e, 0xe6, 0x3f, 0x02, 0x20, 0x2a, 0xfa, 0x0b, 0xab, 0xfc, 0x3f
        /*0020*/ 	.byte	0xf9, 0x2c, 0x92, 0x7c, 0xa7, 0x6c, 0x09, 0x40, 0xc9, 0x79, 0x44, 0x3c, 0x64, 0x26, 0x13, 0x40
        /*0030*/ 	.byte	0xca, 0x01, 0xcf, 0x3a, 0x27, 0x51, 0x1a, 0x40, 0x30, 0xcc, 0x2d, 0xf3, 0xe1, 0x0c, 0x21, 0x40
        /*0040*/ 	.byte	0x0d, 0xb7, 0xfc, 0x82, 0x8e, 0x35, 0x25, 0x40
.L_8:


//--------------------- .text._Z16monteCarloKernelPiim --------------------------
	.section	.text._Z16monteCarloKernelPiim,"ax",@progbits
	.align	128
        .global         _Z16monteCarloKernelPiim
        .type           _Z16monteCarloKernelPiim,@function
        .size           _Z16monteCarloKernelPiim,(.L_x_15 - _Z16monteCarloKernelPiim)
        .other          _Z16monteCarloKernelPiim,@"STO_CUDA_ENTRY STV_DEFAULT"
_Z16monteCarloKernelPiim:
.text._Z16monteCarloKernelPiim:
[----:B------:R-:W0:Y:S08]  /*0000*/  LDC R1, c[0x0][0x37c] ;  /* 0x0000df00ff017b82 */ /* 0x000e300000000800 */
[----:B------:R-:W1:Y:S01]  /*0010*/  LDC.64 R2, c[0x0][0x390] ;  /* 0x0000e400ff027b82 */ /* 0x000e620000000a00 */
[----:B------:R-:W2:Y:S01]  /*0020*/  S2R R9, SR_TID.X ;  /* 0x0000000000097919 */ /* 0x000ea20000002100 */
[----:B0-----:R-:W-:Y:S01]  /*0030*/  VIADD R1, R1, 0xffffffd0 ;  /* 0xffffffd001017836 */ /* 0x001fe20000000000 */
[----:B------:R-:W0:Y:S01]  /*0040*/  LDCU.64 UR8, c[0x0][0x358] ;  /* 0x00006b00ff0877ac */ /* 0x000e220008000a00 */
[----:B------:R-:W-:Y:S04]  /*0050*/  BSSY.RECONVERGENT B0, `(.L_x_0) ;  /* 0x0000262000007945 */ /* 0x000fe80003800200 */
[----:B------:R-:W2:Y:S08]  /*0060*/  S2UR UR4, SR_CTAID.X ;  /* 0x00000000000479c3 */ /* 0x000eb00000002500 */
[----:B------:R-:W2:Y:S01]  /*0070*/  LDC R12, c[0x0][0x360] ;  /* 0x0000d800ff0c7b82 */ /* 0x000ea20000000800 */
[----:B-1----:R-:W-:-:S02]  /*0080*/  LOP3.LUT R0, R2, 0xaad26b49, RZ, 0x3c, !PT ;  /* 0xaad26b4902007812 */ /* 0x002fc400078e3cff */
[----:B------:R-:W-:-:S03]  /*0090*/  LOP3.LUT R2, R3, 0xf7dcefdd, RZ, 0x3c, !PT ;  /* 0xf7dcefdd03027812 */ /* 0x000fc600078e3cff */
[----:B------:R-:W-:Y:S02]  /*00a0*/  IMAD R0, R0, 0x4182bed5, RZ ;  /* 0x4182bed500007824 */ /* 0x000fe400078e02ff */
[----:B------:R-:W-:Y:S02]  /*00b0*/  IMAD R3, R2, -0x658354e5, RZ ;  /* 0x9a7cab1b02037824 */ /* 0x000fe400078e02ff */
[C---:B------:R-:W-:Y:S01]  /*00c0*/  VIADD R7, R0.reuse, 0x75bcd15 ;  /* 0x075bcd1500077836 */ /* 0x040fe20000000000 */
[C---:B------:R-:W-:Y:S01]  /*00d0*/  LOP3.LUT R4, R0.reuse, 0x159a55e5, RZ, 0x3c, !PT ;  /* 0x159a55e500047812 */ /* 0x040fe200078e3cff */
[C---:B------:R-:W-:Y:S01]  /*00e0*/  VIADD R5, R3.reuse, 0x1f123bb5 ;  /* 0x1f123bb503057836 */ /* 0x040fe20000000000 */
[C---:B------:R-:W-:Y:S02]  /*00f0*/  IADD3 R6, PT, PT, R0.reuse, 0x64f0c9, R3 ;  /* 0x0064f0c900067810 */ /* 0x040fe40007ffe003 */
[----:B------:R-:W-:Y:S01]  /*0100*/  LOP3.LUT R2, R3, 0x5491333, RZ, 0x3c, !PT ;  /* 0x0549133303027812 */ /* 0x000fe200078e3cff */
[----:B------:R-:W-:Y:S01]  /*0110*/  VIADD R3, R0, 0x583f19 ;  /* 0x00583f1900037836 */ /* 0x000fe20000000000 */
[----:B------:R1:W-:Y:S01]  /*0120*/  STL.64 [R1+0x8], R4 ;  /* 0x0000080401007387 */ /* 0x0003e20000100a00 */
[----:B--2---:R-:W-:-:S03]  /*0130*/  IMAD R0, R12, UR4, R9 ;  /* 0x000000040c007c24 */ /* 0x004fc6000f8e0209 */
[----:B------:R1:W-:Y:S02]  /*0140*/  STL.64 [R1], R6 ;  /* 0x0000000601007387 */ /* 0x0003e40000100a00 */
[----:B------:R-:W-:Y:S02]  /*0150*/  ISETP.NE.AND P0, PT, R0, RZ, PT ;  /* 0x000000ff0000720c */ /* 0x000fe40003f05270 */
[----:B------:R1:W-:Y:S11]  /*0160*/  STL.64 [R1+0x10], R2 ;  /* 0x0000100201007387 */ /* 0x0003f60000100a00 */
[----:B0-----:R-:W-:Y:S05]  /*0170*/  @!P0 BRA `(.L_x_1) ;  /* 0x00000024003c8947 */ /* 0x001fea0003800000 */
[--C-:B------:R-:W-:Y:S01]  /*0180*/  SHF.R.S32.HI R15, RZ, 0x1f, R0.reuse ;  /* 0x0000001fff0f7819 */ /* 0x100fe20000011400 */
[----:B------:R-:W-:Y:S02]  /*0190*/  IMAD.MOV.U32 R14, RZ, RZ, R0 ;  /* 0x000000ffff0e7224 */ /* 0x000fe400078e0000 */
[----:B------:R-:W-:-:S07]  /*01a0*/  IMAD.MOV.U32 R13, RZ, RZ, RZ ;  /* 0x000000ffff0d7224 */ /* 0x000fce00078e00ff */
.L_x_10:
[----:B-1----:R-:W-:Y:S01]  /*01b0*/  LOP3.LUT R6, R14, 0x3, RZ, 0xc0, !PT ;  /* 0x000000030e067812 */ /* 0x002fe200078ec0ff */
[----:B------:R-:W-:Y:S03]  /*01c0*/  BSSY.RECONVERGENT B1, `(.L_x_2) ;  /* 0x0000244000017945 */ /* 0x000fe60003800200 */
[----:B------:R-:W-:-:S04]  /*01d0*/  ISETP.NE.U32.AND P0, PT, R6, RZ, PT ;  /* 0x000000ff0600720c */ /* 0x000fc80003f05070 */
[----:B------:R-:W-:-:S13]  /*01e0*/  ISETP.NE.AND.EX P0, PT, RZ, RZ, PT, P0 ;  /* 0x000000ffff00720c */ /* 0x000fda0003f05300 */
[----:B0-----:R-:W-:Y:S05]  /*01f0*/  @!P0 BRA `(.L_x_3) ;  /* 0x0000002400008947 */ /* 0x001fea0003800000 */
[----:B------:R-:W0:Y:S01]  /*0200*/  LDC.64 R8, c[0x4][RZ] ;  /* 0x01000000ff087b82 */ /* 0x000e220000000a00 */
[----:B------:R-:W-:Y:S02]  /*0210*/  CS2R R6, SRZ ;  /* 0x0000000000067805 */ /* 0x000fe4000001ff00 */
[----:B------:R-:W-:Y:S02]  /*0220*/  CS2R R2, SRZ ;  /* 0x0000000000027805 */ /* 0x000fe4000001ff00 */
[----:B------:R-:W-:Y:S01]  /*0230*/  CS2R R4, SRZ ;  /* 0x0000000000047805 */ /* 0x000fe2000001ff00 */
[----:B0-----:R-:W-:-:S07]  /*0240*/  IMAD.WIDE.U32 R8, R13, 0xc80, R8 ;  /* 0x00000c800d087825 */ /* 0x001fce00078e0008 */
.L_x_5:
[----:B------:R-:W-:-:S06]  /*0250*/  IMAD R16, R6, 0x4, R1 ;  /* 0x0000000406107824 */ /* 0x000fcc00078e0201 */
[----:B------:R-:W5:Y:S01]  /*0260*/  LDL R16, [R16+0x4] ;  /* 0x0000040010107983 */ /* 0x000f620000100800 */
[----:B------:R-:W-:-:S05]  /*0270*/  UMOV UR4, URZ ;  /* 0x000000ff00047c82 */ /* 0x000fca0008000000 */
.L_x_4:
[----:B-----5:R-:W-:Y:S01]  /*0280*/  SHF.R.U32.HI R21, RZ, UR4, R16 ;  /* 0x00000004ff157c19 */ /* 0x020fe20008011610 */
[----:B------:R-:W-:-:S03]  /*0290*/  IMAD.SHL.U32 R10, R6, 0x20, RZ ;  /* 0x00000020060a7824 */ /* 0x000fc600078e00ff */
[----:B------:R-:W-:Y:S01]  /*02a0*/  LOP3.LUT R11, R21, 0x1, RZ, 0xc0, !PT ;  /* 0x00000001150b7812 */ /* 0x000fe200078ec0ff */
[----:B------:R-:W-:-:S03]  /*02b0*/  VIADD R10, R10, UR4 ;  /* 0x000000040a0a7c36 */ /* 0x000fc60008000000 */
[----:B------:R-:W-:Y:S01]  /*02c0*/  ISETP.NE.U32.AND P0, PT, R11, 0x1, PT ;  /* 0x000000010b00780c */ /* 0x000fe20003f05070 */
[----:B------:R-:W-:-:S03]  /*02d0*/  IMAD R11, R10, 0x5, RZ ;  /* 0x000000050a0b7824 */ /* 0x000fc600078e02ff */
[----:B------:R-:W-:Y:S01]  /*02e0*/  R2P PR, R21, 0x7e ;  /* 0x0000007e15007804 */ /* 0x000fe20000000000 */
[----:B------:R-:W-:-:S08]  /*02f0*/  IMAD.WIDE.U32 R10, R11, 0x4, R8 ;  /* 0x000000040b0a7825 */ /* 0x000fd000078e0008 */
[----:B------:R-:W2:Y:S04]  /*0300*/  @!P0 LDG.E R20, desc[UR8][R10.64+0x10] ;  /* 0x000010080a148981 */ /* 0x000ea8000c1e1900 */
[----:B------:R-:W3:Y:S04]  /*0310*/  @P1 LDG.E R22, desc[UR8][R10.64+0x24] ;  /* 0x000024080a161981 */ /* 0x000ee8000c1e1900 */
[----:B------:R-:W4:Y:S04]  /*0320*/  @P2 LDG.E R24, desc[UR8][R10.64+0x38] ;  /* 0x000038080a182981 */ /* 0x000f28000c1e1900 */
[----:B------:R-:W4:Y:S04]  /*0330*/  @P3 LDG.E R26, desc[UR8][R10.64+0x4c] ;  /* 0x00004c080a1a3981 */ /* 0x000f28000c1e1900 */
[----:B------:R-:W4:Y:S04]  /*0340*/  @P4 LDG.E R28, desc[UR8][R10.64+0x60] ;  /* 0x000060080a1c4981 */ /* 0x000f28000c1e1900 */
[----:B------:R-:W4:Y:S04]  /*0350*/  @!P0 LDG.E R18, desc[UR8][R10.64] ;  /* 0x000000080a128981 */ /* 0x000f28000c1e1900 */
[----:B------:R-:W4:Y:S04]  /*0360*/  @!P0 LDG.E R17, desc[UR8][R10.64+0x4] ;  /* 0x000004080a118981 */ /* 0x000f28000c1e1900 */
[----:B------:R-:W4:Y:S04]  /*0370*/  @P5 LDG.E R19, desc[UR8][R10.64+0x74] ;  /* 0x000074080a135981 */ /* 0x000f28000c1e1900 */
[----:B------:R-:W4:Y:S04]  /*0380*/  @P1 LDG.E R23, desc[UR8][R10.64+0x20] ;  /* 0x000020080a171981 */ /* 0x000f28000c1e1900 */
[----:B------:R-:W4:Y:S01]  /*0390*/  @P3 LDG.E R25, desc[UR8][R10.64+0x48] ;  /* 0x000048080a193981 */ /* 0x000f22000c1e1900 */
[----:B--2---:R-:W-:-:S03]  /*03a0*/  @!P0 LOP3.LUT R3, R3, R20, RZ, 0x3c, !PT ;  /* 0x0000001403038212 */ /* 0x004fc600078e3cff */
[----:B------:R-:W2:Y:S01]  /*03b0*/  @P1 LDG.E R20, desc[UR8][R10.64+0x14] ;  /* 0x000014080a141981 */ /* 0x000ea2000c1e1900 */
[----:B---3--:R-:W-:-:S03]  /*03c0*/  @P1 LOP3.LUT R3, R3, R22, RZ, 0x3c, !PT ;  /* 0x0000001603031212 */ /* 0x008fc600078e3cff */
[----:B------:R-:W3:Y:S01]  /*03d0*/  @P1 LDG.E R22, desc[UR8][R10.64+0x1c] ;  /* 0x00001c080a161981 */ /* 0x000ee2000c1e1900 */
[----:B----4-:R-:W-:-:S03]  /*03e0*/  @P2 LOP3.LUT R3, R3, R24, RZ, 0x3c, !PT ;  /* 0x0000001803032212 */ /* 0x010fc600078e3cff */
[----:B------:R-:W4:Y:S01]  /*03f0*/  @P2 LDG.E R24, desc[UR8][R10.64+0x28] ;  /* 0x000028080a182981 */ /* 0x000f22000c1e1900 */
[----:B------:R-:W-:-:S03]  /*0400*/  @P3 LOP3.LUT R3, R3, R26, RZ, 0x3c, !PT ;  /* 0x0000001a03033212 */ /* 0x000fc600078e3cff */
[----:B------:R-:W3:Y:S01]  /*0410*/  @P6 LDG.E R26, desc[UR8][R10.64+0x88] ;  /* 0x000088080a1a6981 */ /* 0x000ee2000c1e1900 */
[----:B------:R-:W-:Y:S02]  /*0420*/  @P4 LOP3.LUT R3, R3, R28, RZ, 0x3c, !PT ;  /* 0x0000001c03034212 */ /* 0x000fe400078e3cff */
[----:B------:R-:W-:Y:S02]  /*0430*/  @!P0 LOP3.LUT R7, R7, R18, RZ, 0x3c, !PT ;  /* 0x0000001207078212 */ /* 0x000fe400078e3cff */
[----:B------:R-:W3:Y:S01]  /*0440*/  @!P0 LDG.E R18, desc[UR8][R10.64+0x8] ;  /* 0x000008080a128981 */ /* 0x000ee2000c1e1900 */
[----:B------:R-:W-:-:S03]  /*0450*/  @!P0 LOP3.LUT R4, R4, R17, RZ, 0x3c, !PT ;  /* 0x0000001104048212 */ /* 0x000fc600078e3cff */
[----:B------:R-:W3:Y:S01]  /*0460*/  @!P0 LDG.E R17, desc[UR8][R10.64+0xc] ;  /* 0x00000c080a118981 */ /* 0x000ee2000c1e1900 */
[----:B------:R-:W-:-:S03]  /*0470*/  @P5 LOP3.LUT R3, R3, R19, RZ, 0x3c, !PT ;  /* 0x0000001303035212 */ /* 0x000fc600078e3cff */
[----:B------:R-:W3:Y:S01]  /*0480*/  @P1 LDG.E R19, desc[UR8][R10.64+0x18] ;  /* 0x000018080a131981 */ /* 0x000ee2000c1e1900 */
[----:B--2---:R-:W-:-:S03]  /*0490*/  @P1 LOP3.LUT R7, R7, R20, RZ, 0x3c, !PT ;  /* 0x0000001407071212 */ /* 0x004fc600078e3cff */
[----:B------:R-:W2:Y:S01]  /*04a0*/  @P3 LDG.E R20, desc[UR8][R10.64+0x3c] ;  /* 0x00003c080a143981 */ /* 0x000ea2000c1e1900 */
[----:B----4-:R-:W-:-:S03]  /*04b0*/  @P2 LOP3.LUT R7, R7, R24, RZ, 0x3c, !PT ;  /* 0x0000001807072212 */ /* 0x010fc600078e3cff */
[----:B------:R-:W4:Y:S01]  /*04c0*/  @P4 LDG.E R24, desc[UR8][R10.64+0x50] ;  /* 0x000050080a184981 */ /* 0x000f22000c1e1900 */
[----:B---3--:R-:W-:-:S03]  /*04d0*/  @!P0 LOP3.LUT R5, R5, R18, RZ, 0x3c, !PT ;  /* 0x0000001205058212 */ /* 0x008fc600078e3cff */
[----:B------:R-:W3:Y:S01]  /*04e0*/  @P2 LDG.E R18, desc[UR8][R10.64+0x30] ;  /* 0x000030080a122981 */ /* 0x000ee2000c1e1900 */
[----:B------:R-:W-:-:S03]  /*04f0*/  @!P0 LOP3.LUT R2, R2, R17, RZ, 0x3c, !PT ;  /* 0x0000001102028212 */ /* 0x000fc600078e3cff */
[----:B------:R-:W3:Y:S01]  /*0500*/  @P2 LDG.E R17, desc[UR8][R10.64+0x2c] ;  /* 0x00002c080a112981 */ /* 0x000ee2000c1e1900 */
[----:B------:R-:W-:-:S03]  /*0510*/  @P1 LOP3.LUT R4, R4, R19, RZ, 0x3c, !PT ;  /* 0x0000001304041212 */ /* 0x000fc600078e3cff */
[----:B------:R-:W3:Y:S01]  /*0520*/  @P2 LDG.E R19, desc[UR8][R10.64+0x34] ;  /* 0x000034080a132981 */ /* 0x000ee2000c1e1900 */
[----:B------:R-:W-:Y:S02]  /*0530*/  @P1 LOP3.LUT R5, R5, R22, RZ, 0x3c, !PT ;  /* 0x0000001605051212 */ /* 0x000fe400078e3cff */
[----:B------:R-:W-:Y:S01]  /*0540*/  @P1 LOP3.LUT R2, R2, R23, RZ, 0x3c, !PT ;  /* 0x0000001702021212 */ /* 0x000fe200078e3cff */
[----:B------:R-:W3:Y:S04]  /*0550*/  @P3 LDG.E R22, desc[UR8][R10.64+0x44] ;  /* 0x000044080a163981 */ /* 0x000ee8000c1e1900 */
[----:B------:R-:W3:Y:S01]  /*0560*/  @P3 LDG.E R23, desc[UR8][R10.64+0x40] ;  /* 0x000040080a173981 */ /* 0x000ee2000c1e1900 */
[----:B--2---:R-:W-:-:S03]  /*0570*/  @P3 LOP3.LUT R7, R7, R20, RZ, 0x3c, !PT ;  /* 0x0000001407073212 */ /* 0x004fc600078e3cff */
[----:B------:R-:W2:Y:S01]  /*0580*/  @P5 LDG.E R20, desc[UR8][R10.64+0x64] ;  /* 0x000064080a145981 */ /* 0x000ea2000c1e1900 */
[----:B----4-:R-:W-:-:S03]  /*0590*/  @P4 LOP3.LUT R7, R7, R24, RZ, 0x3c, !PT ;  /* 0x0000001807074212 */ /* 0x010fc600078e3cff */
[----:B------:R-:W4:Y:S01]  /*05a0*/  @P6 LDG.E R24, desc[UR8][R10.64+0x78] ;  /* 0x000078080a186981 */ /* 0x000f22000c1e1900 */
[----:B---3--:R-:W-:-:S03]  /*05b0*/  @P2 LOP3.LUT R5, R5, R18, RZ, 0x3c, !PT ;  /* 0x0000001205052212 */ /* 0x008fc600078e3cff */
[----:B------:R-:W3:Y:S01]  /*05c0*/  @P4 LDG.E R18, desc[UR8][R10.64+0x58] ;  /* 0x000058080a124981 */ /* 0x000ee2000c1e1900 */
[----:B------:R-:W-:-:S03]  /*05d0*/  @P2 LOP3.LUT R4, R4, R17, RZ, 0x3c, !PT ;  /* 0x0000001104042212 */ /* 0x000fc600078e3cff */
[----:B------:R-:W3:Y:S01]  /*05e0*/  @P4 LDG.E R17, desc[UR8][R10.64+0x54] ;  /* 0x000054080a114981 */ /* 0x000ee2000c1e1900 */
[----:B------:R-:W-:-:S03]  /*05f0*/  @P2 LOP3.LUT R2, R2, R19, RZ, 0x3c, !PT ;  /* 0x0000001302022212 */ /* 0x000fc600078e3cff */
[----:B------:R-:W3:Y:S01]  /*0600*/  @P4 LDG.E R19, desc[UR8][R10.64+0x5c] ;  /* 0x00005c080a134981 */ /* 0x000ee2000c1e1900 */
[----:B------:R-:W-:Y:S02]  /*0610*/  @P3 LOP3.LUT R5, R5, R22, RZ, 0x3c, !PT ;  /* 0x0000001605053212 */ /* 0x000fe400078e3cff */
[----:B------:R-:W-:Y:S01]  /*0620*/  @P3 LOP3.LUT R2, R2, R25, RZ, 0x3c, !PT ;  /* 0x0000001902023212 */ /* 0x000fe200078e3cff */
[----:B------:R-:W3:Y:S01]  /*0630*/  @P5 LDG.E R22, desc[UR8][R10.64+0x6c] ;  /* 0x00006c080a165981 */ /* 0x000ee2000c1e1900 */
[----:B------:R-:W-:-:S03]  /*0640*/  @P3 LOP3.LUT R4, R4, R23, RZ, 0x3c, !PT ;  /* 0x0000001704043212 */ /* 0x000fc600078e3cff */
[----:B------:R-:W3:Y:S04]  /*0650*/  @P5 LDG.E R23, desc[UR8][R10.64+0x68] ;  /* 0x000068080a175981 */ /* 0x000ee8000c1e1900 */
[----:B------:R-:W3:Y:S01]  /*0660*/  @P5 LDG.E R25, desc[UR8][R10.64+0x70] ;  /* 0x000070080a195981 */ /* 0x000ee2000c1e1900 */
[----:B------:R-:W-:Y:S02]  /*0670*/  LOP3.LUT P0, RZ, R21, 0x80, RZ, 0xc0, !PT ;  /* 0x0000008015ff7812 */ /* 0x000fe4000780c0ff */
[----:B--2---:R-:W-:-:S11]  /*0680*/  @P5 LOP3.LUT R7, R7, R20, RZ, 0x3c, !PT ;  /* 0x0000001407075212 */ /* 0x004fd600078e3cff */
        /* <DEDUP_REMOVED lines=15> */
[----:B------:R-:W-:Y:S02]  /*0780*/  @P6 LOP3.LUT R3, R3, R26, RZ, 0x3c, !PT ;  /* 0x0000001a03036212 */ /* 0x000fe400078e3cff */
[----:B--2---:R-:W-:Y:S02]  /*0790*/  @P0 LOP3.LUT R7, R7, R20, RZ, 0x3c, !PT ;  /* 0x0000001407070212 */ /* 0x004fe400078e3cff */
[----:B----4-:R-:W-:Y:S02]  /*07a0*/  @P0 LOP3.LUT R3, R3, R24, RZ, 0x3c, !PT ;  /* 0x0000001803030212 */ /* 0x010fe400078e3cff */
[----:B---3--:R-:W-:Y:S02]  /*07b0*/  @P6 LOP3.LUT R5, R5, R18, RZ, 0x3c, !PT ;  /* 0x0000001205056212 */ /* 0x008fe400078e3cff */
[----:B------:R-:W-:Y:S02]  /*07c0*/  @P6 LOP3.LUT R4, R4, R17, RZ, 0x3c, !PT ;  /* 0x0000001104046212 */ /* 0x000fe400078e3cff */
[----:B------:R-:W-:-:S02]  /*07d0*/  @P6 LOP3.LUT R2, R2, R19, RZ, 0x3c, !PT ;  /* 0x0000001302026212 */ /* 0x000fc400078e3cff */
[----:B------:R-:W-:Y:S02]  /*07e0*/  @P0 LOP3.LUT R5, R5, R22, RZ, 0x3c, !PT ;  /* 0x0000001605050212 */ /* 0x000fe400078e3cff */
[----:B------:R-:W-:Y:S02]  /*07f0*/  @P0 LOP3.LUT R4, R4, R23, RZ, 0x3c, !PT ;  /* 0x0000001704040212 */ /* 0x000fe400078e3cff */
[----:B------:R-:W-:Y:S02]  /*0800*/  @P0 LOP3.LUT R2, R2, R25, RZ, 0x3c, !PT ;  /* 0x0000001902020212 */ /* 0x000fe400078e3cff */
[----:B------:R-:W-:-:S13]  /*0810*/  R2P PR, R21.B1, 0x7f ;  /* 0x0000007f15007804 */ /* 0x000fda0000001000 */
[----:B------:R-:W2:Y:S04]  /*0820*/  @P0 LDG.E R18, desc[UR8][R10.64+0xa0] ;  /* 0x0000a0080a120981 */ /* 0x000ea8000c1e1900 */
[----:B------:R-:W3:Y:S04]  /*0830*/  @P0 LDG.E R17, desc[UR8][R10.64+0xa4] ;  /* 0x0000a4080a110981 */ /* 0x000ee8000c1e1900 */
[----:B------:R-:W4:Y:S04]  /*0840*/  @P0 LDG.E R20, desc[UR8][R10.64+0xa8] ;  /* 0x0000a8080a140981 */ /* 0x000f28000c1e1900 */
[----:B------:R-:W4:Y:S04]  /*0850*/  @P0 LDG.E R19, desc[UR8][R10.64+0xac] ;  /* 0x0000ac080a130981 */ /* 0x000f28000c1e1900 */
[----:B------:R-:W4:Y:S04]  /*0860*/  @P0 LDG.E R22, desc[UR8][R10.64+0xb0] ;  /* 0x0000b0080a160981 */ /* 0x000f28000c1e1900 */
[----:B------:R-:W4:Y:S04]  /*0870*/  @P1 LDG.E R24, desc[UR8][R10.64+0xb4] ;  /* 0x0000b4080a181981 */ /* 0x000f28000c1e1900 */
[----:B------:R-:W4:Y:S04]  /*0880*/  @P1 LDG.E R26, desc[UR8][R10.64+0xbc] ;  /* 0x0000bc080a1a1981 */ /* 0x000f28000c1e1900 */
[----:B------:R-:W4:Y:S04]  /*0890*/  @P1 LDG.E R23, desc[UR8][R10.64+0xb8] ;  /* 0x0000b8080a171981 */ /* 0x000f28000c1e1900 */
[----:B------:R-:W4:Y:S04]  /*08a0*/  @P1 LDG.E R28, desc[UR8][R10.64+0xc4] ;  /* 0x0000c4080a1c1981 */ /* 0x000f28000c1e1900 */
[----:B------:R-:W4:Y:S01]  /*08b0*/  @P1 LDG.E R25, desc[UR8][R10.64+0xc0] ;  /* 0x0000c0080a191981 */ /* 0x000f22000c1e1900 */
[----:B--2---:R-:W-:-:S03]  /*08c0*/  @P0 LOP3.LUT R7, R7, R18, RZ, 0x3c, !PT ;  /* 0x0000001207070212 */ /* 0x004fc600078e3cff */
[----:B------:R-:W2:Y:S01]  /*08d0*/  @P2 LDG.E R18, desc[UR8][R10.64+0xc8] ;  /* 0x0000c8080a122981 */ /* 0x000ea2000c1e1900 */
[----:B---3--:R-:W-:-:S03]  /*08e0*/  @P0 LOP3.LUT R4, R4, R17, RZ, 0x3c, !PT ;  /* 0x0000001104040212 */ /* 0x008fc600078e3cff */
[----:B------:R-:W3:Y:S01]  /*08f0*/  @P2 LDG.E R17, desc[UR8][R10.64+0xcc] ;  /* 0x0000cc080a112981 */ /* 0x000ee2000c1e1900 */
[----:B----4-:R-:W-:-:S03]  /*0900*/  @P0 LOP3.LUT R5, R5, R20, RZ, 0x3c, !PT ;  /* 0x0000001405050212 */ /* 0x010fc600078e3cff */
[----:B------:R-:W4:Y:S01]  /*0910*/  @P3 LDG.E R20, desc[UR8][R10.64+0xec] ;  /* 0x0000ec080a143981 */ /* 0x000f22000c1e1900 */
[----:B------:R-:W-:-:S03]  /*0920*/  @P0 LOP3.LUT R2, R2, R19, RZ, 0x3c, !PT ;  /* 0x0000001302020212 */ /* 0x000fc600078e3cff */
[----:B------:R-:W4:Y:S01]  /*0930*/  @P2 LDG.E R19, desc[UR8][R10.64+0xd4] ;  /* 0x0000d4080a132981 */ /* 0x000f22000c1e1900 */
[----:B------:R-:W-:Y:S02]  /*0940*/  @P0 LOP3.LUT R3, R3, R22, RZ, 0x3c, !PT ;  /* 0x0000001603030212 */ /* 0x000fe400078e3cff */
[----:B------:R-:W-:Y:S01]  /*0950*/  LOP3.LUT P0, RZ, R21, 0x8000, RZ, 0xc0, !PT ;  /* 0x0000800015ff7812 */ /* 0x000fe2000780c0ff */
[----:B------:R-:W4:Y:S01]  /*0960*/  @P2 LDG.E R22, desc[UR8][R10.64+0xd0] ;  /* 0x0000d0080a162981 */ /* 0x000f22000c1e1900 */
[----:B------:R-:W-:-:S03]  /*0970*/  @P1 LOP3.LUT R7, R7, R24, RZ, 0x3c, !PT ;  /* 0x0000001807071212 */ /* 0x000fc600078e3cff */
[----:B------:R-:W4:Y:S01]  /*0980*/  @P3 LDG.E R21, desc[UR8][R10.64+0xe0] ;  /* 0x0000e0080a153981 */ /* 0x000f22000c1e1900 */
[----:B------:R-:W-:-:S03]  /*0990*/  @P1 LOP3.LUT R5, R5, R26, RZ, 0x3c, !PT ;  /* 0x0000001a05051212 */ /* 0x000fc600078e3cff */
[----:B------:R-:W4:Y:S01]  /*09a0*/  @P2 LDG.E R24, desc[UR8][R10.64+0xd8] ;  /* 0x0000d8080a182981 */ /* 0x000f22000c1e1900 */
[----:B------:R-:W-:-:S03]  /*09b0*/  @P1 LOP3.LUT R4, R4, R23, RZ, 0x3c, !PT ;  /* 0x0000001704041212 */ /* 0x000fc600078e3cff */
[----:B------:R-:W4:Y:S01]  /*09c0*/  @P3 LDG.E R26, desc[UR8][R10.64+0xdc] ;  /* 0x0000dc080a1a3981 */ /* 0x000f22000c1e1900 */
[----:B------:R-:W-:-:S03]  /*09d0*/  @P1 LOP3.LUT R3, R3, R28, RZ, 0x3c, !PT ;  /* 0x0000001c03031212 */ /* 0x000fc600078e3cff */
[----:B------:R-:W4:Y:S04]  /*09e0*/  @P3 LDG.E R28, desc[UR8][R10.64+0xe4] ;  /* 0x0000e4080a1c3981 */ /* 0x000f28000c1e1900 */
[----:B------:R-:W4:Y:S01]  /*09f0*/  @P3 LDG.E R23, desc[UR8][R10.64+0xe8] ;  /* 0x0000e8080a173981 */ /* 0x000f22000c1e1900 */
[----:B--2---:R-:W-:-:S03]  /*0a00*/  @P2 LOP3.LUT R7, R7, R18, RZ, 0x3c, !PT ;  /* 0x0000001207072212 */ /* 0x004fc600078e3cff */
[----:B------:R-:W2:Y:S01]  /*0a10*/  @P4 LDG.E R18, desc[UR8][R10.64+0xf0] ;  /* 0x0000f0080a124981 */ /* 0x000ea2000c1e1900 */
[----:B---3--:R-:W-:Y:S02]  /*0a20*/  @P2 LOP3.LUT R4, R4, R17, RZ, 0x3c, !PT ;  /* 0x0000001104042212 */ /* 0x008fe400078e3cff */
[----:B------:R-:W-:Y:S01]  /*0a30*/  @P1 LOP3.LUT R2, R2, R25, RZ, 0x3c, !PT ;  /* 0x0000001902021212 */ /* 0x000fe200078e3cff */
[----:B------:R-:W3:Y:S03]  /*0a40*/  @P5 LDG.E R17, desc[UR8][R10.64+0x110] ;  /* 0x000110080a115981 */ /* 0x000ee6000c1e1900 */
[----:B----4-:R-:W-:Y:S02]  /*0a50*/  @P2 LOP3.LUT R2, R2, R19, RZ, 0x3c, !PT ;  /* 0x0000001302022212 */ /* 0x010fe400078e3cff */
[----:B------:R-:W4:Y:S01]  /*0a60*/  @P4 LDG.E R19, desc[UR8][R10.64+0xf4] ;  /* 0x0000f4080a134981 */ /* 0x000f22000c1e1900 */
        /* <DEDUP_REMOVED lines=12> */
[----:B--2---:R-:W-:-:S03]  /*0b30*/  @P4 LOP3.LUT R7, R7, R18, RZ, 0x3c, !PT ;  /* 0x0000001207074212 */ /* 0x004fc600078e3cff */
[----:B------:R-:W2:Y:S01]  /*0b40*/  @P5 LDG.E R18, desc[UR8][R10.64+0x114] ;  /* 0x000114080a125981 */ /* 0x000ea2000c1e1900 */
[----:B------:R-:W-:-:S03]  /*0b50*/  @P3 LOP3.LUT R3, R3, R20, RZ, 0x3c, !PT ;  /* 0x0000001403033212 */ /* 0x000fc600078e3cff */
[----:B------:R-:W2:Y:S01]  /*0b60*/  @P6 LDG.E R20, desc[UR8][R10.64+0x118] ;  /* 0x000118080a146981 */ /* 0x000ea2000c1e1900 */
[----:B----4-:R-:W-:-:S03]  /*0b70*/  @P4 LOP3.LUT R4, R4, R19, RZ, 0x3c, !PT ;  /* 0x0000001304044212 */ /* 0x010fc600078e3cff */
[----:B------:R-:W4:Y:S01]  /*0b80*/  @P6 LDG.E R19, desc[UR8][R10.64+0x11c] ;  /* 0x00011c080a136981 */ /* 0x000f22000c1e1900 */
[----:B---3--:R-:W-:-:S03]  /*0b90*/  @P4 LOP3.LUT R5, R5, R22, RZ, 0x3c, !PT ;  /* 0x0000001605054212 */ /* 0x008fc600078e3cff */
[----:B------:R-:W3:Y:S01]  /*0ba0*/  @P6 LDG.E R22, desc[UR8][R10.64+0x120] ;  /* 0x000120080a166981 */ /* 0x000ee2000c1e1900 */
[----:B------:R-:W-:-:S03]  /*0bb0*/  @P4 LOP3.LUT R2, R2, R21, RZ, 0x3c, !PT ;  /* 0x0000001502024212 */ /* 0x000fc600078e3cff */
[----:B------:R-:W3:Y:S01]  /*0bc0*/  @P0 LDG.E R21, desc[UR8][R10.64+0x130] ;  /* 0x000130080a150981 */ /* 0x000ee2000c1e1900 */
[----:B------:R-:W-:Y:S02]  /*0bd0*/  @P4 LOP3.LUT R3, R3, R24, RZ, 0x3c, !PT ;  /* 0x0000001803034212 */ /* 0x000fe400078e3cff */
[----:B------:R-:W-:Y:S01]  /*0be0*/  @P5 LOP3.LUT R2, R2, R17, RZ, 0x3c, !PT ;  /* 0x0000001102025212 */ /* 0x000fe200078e3cff */
[----:B------:R-:W3:Y:S01]  /*0bf0*/  @P6 LDG.E R24, desc[UR8][R10.64+0x128] ;  /* 0x000128080a186981 */ /* 0x000ee2000c1e1900 */
[----:B------:R-:W-:-:S03]  /*0c00*/  @P5 LOP3.LUT R7, R7, R26, RZ, 0x3c, !PT ;  /* 0x0000001a07075212 */ /* 0x000fc600078e3cff */
[----:B------:R-:W3:Y:S01]  /*0c10*/  @P6 LDG.E R17, desc[UR8][R10.64+0x124] ;  /* 0x000124080a116981 */ /* 0x000ee2000c1e1900 */
[----:B------:R-:W-:-:S03]  /*0c20*/  @P5 LOP3.LUT R5, R5, R28, RZ, 0x3c, !PT ;  /* 0x0000001c05055212 */ /* 0x000fc600078e3cff */
[----:B------:R-:W3:Y:S01]  /*0c30*/  @P0 LDG.E R26, desc[UR8][R10.64+0x12c] ;  /* 0x00012c080a1a0981 */ /* 0x000ee2000c1e1900 */
[----:B------:R-:W-:-:S03]  /*0c40*/  @P5 LOP3.LUT R4, R4, R23, RZ, 0x3c, !PT ;  /* 0x0000001704045212 */ /* 0x000fc600078e3cff */
[----:B------:R-:W3:Y:S04]  /*0c50*/  @P0 LDG.E R28, desc[UR8][R10.64+0x13c] ;  /* 0x00013c080a1c0981 */ /* 0x000ee8000c1e1900 */
[----:B------:R-:W3:Y:S01]  /*0c60*/  @P0 LDG.E R23, desc[UR8][R10.64+0x138] ;  /* 0x000138080a170981 */ /* 0x000ee2000c1e1900 */
[----:B--2---:R-:W-:-:S03]  /*0c70*/  @P5 LOP3.LUT R3, R3, R18, RZ, 0x3c, !PT ;  /* 0x0000001203035212 */ /* 0x004fc600078e3cff */
[----:B------:R-:W2:Y:S01]  /*0c80*/  @P0 LDG.E R18, desc[UR8][R10.64+0x134] ;  /* 0x000134080a120981 */ /* 0x000ea2000c1e1900 */
[----:B------:R-:W-:-:S04]  /*0c90*/  UIADD3 UR4, UPT, UPT, UR4, 0x10, URZ ;  /* 0x0000001004047890 */ /* 0x000fc8000fffe0ff */
[----:B------:R-:W-:Y:S01]  /*0ca0*/  UISETP.NE.AND UP0, UPT, UR4, 0x20, UPT ;  /* 0x000000200400788c */ /* 0x000fe2000bf05270 */
[----:B------:R-:W-:Y:S02]  /*0cb0*/  @P6 LOP3.LUT R7, R7, R20, RZ, 0x3c, !PT ;  /* 0x0000001407076212 */ /* 0x000fe400078e3cff */
[----:B----4-:R-:W-:Y:S02]  /*0cc0*/  @P6 LOP3.LUT R4, R4, R19, RZ, 0x3c, !PT ;  /* 0x0000001304046212 */ /* 0x010fe400078e3cff */
[----:B---3--:R-:W-:Y:S02]  /*0cd0*/  @P6 LOP3.LUT R5, R5, R22, RZ, 0x3c, !PT ;  /* 0x0000001605056212 */ /* 0x008fe400078e3cff */
[----:B------:R-:W-:Y:S02]  /*0ce0*/  @P0 LOP3.LUT R4, R4, R21, RZ, 0x3c, !PT ;  /* 0x0000001504040212 */ /* 0x000fe400078e3cff */
[----:B------:R-:W-:Y:S02]  /*0cf0*/  @P6 LOP3.LUT R3, R3, R24, RZ, 0x3c, !PT ;  /* 0x0000001803036212 */ /* 0x000fe400078e3cff */
[----:B------:R-:W-:-:S02]  /*0d00*/  @P6 LOP3.LUT R2, R2, R17, RZ, 0x3c, !PT ;  /* 0x0000001102026212 */ /* 0x000fc400078e3cff */
[----:B------:R-:W-:Y:S02]  /*0d10*/  @P0 LOP3.LUT R7, R7, R26, RZ, 0x3c, !PT ;  /* 0x0000001a07070212 */ /* 0x000fe400078e3cff */
[----:B------:R-:W-:Y:S02]  /*0d20*/  @P0 LOP3.LUT R3, R3, R28, RZ, 0x3c, !PT ;  /* 0x0000001c03030212 */ /* 0x000fe400078e3cff */
[----:B------:R-:W-:Y:S02]  /*0d30*/  @P0 LOP3.LUT R2, R2, R23, RZ, 0x3c, !PT ;  /* 0x0000001702020212 */ /* 0x000fe400078e3cff */
[----:B--2---:R-:W-:Y:S01]  /*0d40*/  @P0 LOP3.LUT R5, R5, R18, RZ, 0x3c, !PT ;  /* 0x0000001205050212 */ /* 0x004fe200078e3cff */
[----:B------:R-:W-:Y:S06]  /*0d50*/  BRA.U UP0, `(.L_x_4) ;  /* 0xfffffff500487547 */ /* 0x000fec000b83ffff */
[----:B------:R-:W-:-:S05]  /*0d60*/  VIADD R6, R6, 0x1 ;  /* 0x0000000106067836 */ /* 0x000fca0000000000 */
[----:B------:R-:W-:-:S13]  /*0d70*/  ISETP.NE.AND P0, PT, R6, 0x5, PT ;  /* 0x000000050600780c */ /* 0x000fda0003f05270 */
[----:B------:R-:W-:Y:S05]  /*0d80*/  @P0 BRA `(.L_x_5) ;  /* 0xfffffff400300947 */ /* 0x000fea000383ffff */
[----:B------:R-:W-:Y:S01]  /*0d90*/  LOP3.LUT R6, R14, 0x3, RZ, 0xc0, !PT ;  /* 0x000000030e067812 */ /* 0x000fe200078ec0ff */
[----:B------:R0:W-:Y:S03]  /*0da0*/  STL [R1+0x4], R7 ;  /* 0x0000040701007387 */ /* 0x0001e60000100800 */
[----:B------:R-:W-:Y:S01]  /*0db0*/  ISETP.NE.U32.AND P0, PT, R6, 0x1, PT ;  /* 0x000000010600780c */ /* 0x000fe20003f05070 */
[----:B------:R0:W-:Y:S03]  /*0dc0*/  STL.64 [R1+0x8], R4 ;  /* 0x0000080401007387 */ /* 0x0001e60000100a00 */
[----:B------:R-:W-:Y:S01]  /*0dd0*/  ISETP.NE.AND.EX P0, PT, RZ, RZ, PT, P0 ;  /* 0x000000ffff00720c */ /* 0x000fe20003f05300 */
[----:B------:R0:W-:-:S12]  /*0de0*/  STL.64 [R1+0x10], R2 ;  /* 0x0000100201007387 */ /* 0x0001d80000100a00 */
[----:B0-----:R-:W-:Y:S05]  /*0df0*/  @!P0 BRA `(.L_x_3) ;  /* 0x0000001800008947 */ /* 0x001fea0003800000 */
[----:B------:R-:W-:Y:S01]  /*0e00*/  UMOV UR4, URZ ;  /* 0x000000ff00047c82 */ /* 0x000fe20008000000 */
[----:B------:R-:W-:Y:S01]  /*0e10*/  UMOV UR5, URZ ;  /* 0x000000ff00057c82 */ /* 0x000fe20008000000 */
[----:B------:R-:W-:Y:S01]  /*0e20*/  CS2R R6, SRZ ;  /* 0x0000000000067805 */ /* 0x000fe2000001ff00 */
[----:B------:R-:W-:Y:S02]  /*0e30*/  IMAD.U32 R3, RZ, RZ, UR4 ;  /* 0x00000004ff037e24 */ /* 0x000fe4000f8e00ff */
[----:B------:R-:W-:Y:S02]  /*0e40*/  IMAD.U32 R2, RZ, RZ, UR5 ;  /* 0x00000005ff027e24 */ /* 0x000fe4000f8e00ff */
[----:B------:R-:W-:Y:S02]  /*0e50*/  IMAD.U32 R5, RZ, RZ, UR4 ;  /* 0x00000004ff057e24 */ /* 0x000fe4000f8e00ff */
[----:B------:R-:W-:-:S07]  /*0e60*/  IMAD.U32 R4, RZ, RZ, UR5 ;  /* 0x00000005ff047e24 */ /* 0x000fce000f8e00ff */
.L_x_7:
[----:B------:R-:W-:-:S06]  /*0e70*/  IMAD R16, R6, 0x4, R1 ;  /* 0x0000000406107824 */ /* 0x000fcc00078e0201 */
[----:B------:R-:W5:Y:S01]  /*0e80*/  LDL R16, [R16+0x4] ;  /* 0x0000040010107983 */ /* 0x000f620000100800 */
[----:B------:R-:W-:-:S05]  /*0e90*/  UMOV UR4, URZ ;  /* 0x000000ff00047c82 */ /* 0x000fca0008000000 */
.L_x_6:
        /* <DEDUP_REMOVED lines=183> */
[----:B0-----:R-:W-:Y:S05]  /*1a10*/  @P0 BRA `(.L_x_3) ;  /* 0x0000000800f80947 */ /* 0x001fea0003800000 */
[----:B------:R-:W-:Y:S01]  /*1a20*/  UMOV UR4, URZ ;  /* 0x000000ff00047c82 */ /* 0x000fe20008000000 */
[----:B------:R-:W-:Y:S01]  /*1a30*/  UMOV UR5, URZ ;  /* 0x000000ff00057c82 */ /* 0x000fe20008000000 */
[----:B------:R-:W-:Y:S01]  /*1a40*/  CS2R R6, SRZ ;  /* 0x0000000000067805 */ /* 0x000fe2000001ff00 */
[----:B------:R-:W-:Y:S02]  /*1a50*/  IMAD.U32 R3, RZ, RZ, UR4 ;  /* 0x00000004ff037e24 */ /* 0x000fe4000f8e00ff */
[----:B------:R-:W-:Y:S02]  /*1a60*/  IMAD.U32 R2, RZ, RZ, UR5 ;  /* 0x00000005ff027e24 */ /* 0x000fe4000f8e00ff */
[----:B------:R-:W-:Y:S02]  /*1a70*/  IMAD.U32 R5, RZ, RZ, UR4 ;  /* 0x00000004ff057e24 */ /* 0x000fe4000f8e00ff */
[----:B------:R-:W-:-:S07]  /*1a80*/  IMAD.U32 R4, RZ, RZ, UR5 ;  /* 0x00000005ff047e24 */ /* 0x000fce000f8e00ff */
.L_x_9:
[----:B------:R-:W-:-:S06]  /*1a90*/  IMAD R16, R6, 0x4, R1 ;  /* 0x0000000406107824 */ /* 0x000fcc00078e0201 */
[----:B------:R-:W5:Y:S01]  /*1aa0*/  LDL R16, [R16+0x4] ;  /* 0x0000040010107983 */ /* 0x000f620000100800 */
[----:B------:R-:W-:-:S05]  /*1ab0*/  UMOV UR4, URZ ;  /* 0x000000ff00047c82 */ /* 0x000fca0008000000 */
.L_x_8:
        /* <DEDUP_REMOVED lines=177> */
[----:B------:R0:W-:Y:S04]  /*25d0*/  STL [R1+0x4], R7 ;  /* 0x0000040701007387 */ /* 0x0001e80000100800 */
[----:B------:R0:W-:Y:S04]  /*25e0*/  STL.64 [R1+0x8], R4 ;  /* 0x0000080401007387 */ /* 0x0001e80000100a00 */
[----:B------:R0:W-:Y:S02]  /*25f0*/  STL.64 [R1+0x10], R2 ;  /* 0x0000100201007387 */ /* 0x0001e40000100a00 */
.L_x_3:
[----:B------:R-:W-:Y:S05]  /*2600*/  BSYNC.RECONVERGENT B1 ;  /* 0x0000000000017941 */ /* 0x000fea0003800200 */
.L_x_2:
[C---:B------:R-:W-:Y:S01]  /*2610*/  ISETP.GT.U32.AND P0, PT, R14.reuse, 0x3, PT ;  /* 0x000000030e00780c */ /* 0x040fe20003f04070 */
[----:B------:R-:W-:Y:S01]  /*2620*/  VIADD R13, R13, 0x1 ;  /* 0x000000010d0d7836 */ /* 0x000fe20000000000 */
[--C-:B------:R-:W-:Y:S02]  /*2630*/  SHF.R.U64 R14, R14, 0x2, R15.reuse ;  /* 0x000000020e0e7819 */ /* 0x100fe4000000120f */
[----:B------:R-:W-:Y:S02]  /*2640*/  ISETP.GT.U32.AND.EX P0, PT, R15, RZ, PT, P0 ;  /* 0x000000ff0f00720c */ /* 0x000fe40003f04100 */
[----:B------:R-:W-:-:S11]  /*2650*/  SHF.R.U32.HI R15, RZ, 0x2, R15 ;  /* 0x00000002ff0f7819 */ /* 0x000fd6000001160f */
[----:B------:R-:W-:Y:S05]  /*2660*/  @P0 BRA `(.L_x_10) ;  /* 0xffffffd800d00947 */ /* 0x000fea000383ffff */
.L_x_1:
[----:B------:R-:W-:Y:S05]  /*2670*/  BSYNC.RECONVERGENT B0 ;  /* 0x0000000000007941 */ /* 0x000fea0003800200 */
.L_x_0:
[----:B------:R-:W2:Y:S01]  /*2680*/  LDCU UR10, c[0x0][0x388] ;  /* 0x00007100ff0a77ac */ /* 0x000ea20008000800 */
[----:B------:R-:W3:Y:S01]  /*2690*/  S2R R13, SR_LANEID ;  /* 0x00000000000d7919 */ /* 0x000ee20000000000 */
[----:B------:R-:W-:Y:S01]  /*26a0*/  BSSY.RECONVERGENT B0, `(.L_x_11) ;  /* 0x0000032000007945 */ /* 0x000fe20003800200 */
[----:B-1----:R-:W-:Y:S01]  /*26b0*/  IMAD.MOV.U32 R6, RZ, RZ, RZ ;  /* 0x000000ffff067224 */ /* 0x002fe200078e00ff */
[----:B--2---:R-:W-:-:S13]  /*26c0*/  ISETP.GE.AND P0, PT, R0, UR10, PT ;  /* 0x0000000a00007c0c */ /* 0x004fda000bf06270 */
[----:B------:R-:W-:Y:S05]  /*26d0*/  @P0 BRA `(.L_x_12) ;  /* 0x0000000000b80947 */ /* 0x000fea0003800000 */
[----:B------:R-:W1:Y:S01]  /*26e0*/  LDCU.64 UR4, c[0x0][0x390] ;  /* 0x00007200ff0477ac */ /* 0x000e620008000a00 */
[----:B------:R-:W-:Y:S02]  /*26f0*/  IMAD.MOV.U32 R10, RZ, RZ, R7 ;  /* 0x000000ffff0a7224 */ /* 0x000fe400078e0007 */
[----:B------:R-:W-:Y:S01]  /*2700*/  IMAD.MOV.U32 R15, RZ, RZ, R4 ;  /* 0x000000ffff0f7224 */ /* 0x000fe200078e0004 */
[----:B------:R-:W2:Y:S01]  /*2710*/  LDCU UR7, c[0x0][0x370] ;  /* 0x00006e00ff0777ac */ /* 0x000ea20008000800 */
[----:B------:R-:W-:Y:S01]  /*2720*/  IMAD.MOV.U32 R6, RZ, RZ, RZ ;  /* 0x000000ffff067224 */ /* 0x000fe200078e00ff */
[----:B-1----:R-:W-:Y:S02]  /*2730*/  ULOP3.LUT UR6, UR4, 0xaad26b49, URZ, 0x3c, !UPT ;  /* 0xaad26b4904067892 */ /* 0x002fe4000f8e3cff */
[----:B------:R-:W-:Y:S02]  /*2740*/  ULOP3.LUT UR4, UR5, 0xf7dcefdd, URZ, 0x3c, !UPT ;  /* 0xf7dcefdd05047892 */ /* 0x000fe4000f8e3cff */
[----:B------:R-:W-:Y:S01]  /*2750*/  UIMAD UR6, UR6, 0x4182bed5, URZ ;  /* 0x4182bed5060678a4 */ /* 0x000fe2000f8e02ff */
[----:B--2---:R-:W-:-:S03]  /*2760*/  IMAD R9, R12, UR7, RZ ;  /* 0x000000070c097c24 */ /* 0x004fc6000f8e02ff */
[----:B------:R-:W-:-:S04]  /*2770*/  UIMAD UR4, UR4, -0x658354e5, UR6 ;  /* 0x9a7cab1b040478a4 */ /* 0x000fc8000f8e0206 */
[----:B------:R-:W-:-:S06]  /*2780*/  UIADD3 UR4, UPT, UPT, UR4, 0x700053, URZ ;  /* 0x0070005304047890 */ /* 0x000fcc000fffe0ff */
[----:B0-----:R-:W-:-:S07]  /*2790*/  IMAD.U32 R7, RZ, RZ, UR4 ;  /* 0x00000004ff077e24 */ /* 0x001fce000f8e00ff */
.L_x_13:
[----:B------:R-:W-:Y:S01]  /*27a0*/  SHF.R.U32.HI R4, RZ, 0x2, R10 ;  /* 0x00000002ff047819 */ /* 0x000fe2000001160a */
[----:B------:R-:W-:Y:S02]  /*27b0*/  IMAD.SHL.U32 R11, R3, 0x10, RZ ;  /* 0x00000010030b7824 */ /* 0x000fe400078e00ff */
[----:B------:R-:W-:Y:S01]  /*27c0*/  IMAD.MOV.U32 R12, RZ, RZ, R2 ;  /* 0x000000ffff0c7224 */ /* 0x000fe200078e0002 */
[----:B------:R-:W-:Y:S01]  /*27d0*/  LOP3.LUT R4, R4, R10, RZ, 0x3c, !PT ;  /* 0x0000000a04047212 */ /* 0x000fe200078e3cff */
[----:B------:R-:W-:Y:S01]  /*27e0*/  IMAD.IADD R0, R9, 0x1, R0 ;  /* 0x0000000109007824 */ /* 0x000fe200078e0200 */
[----:B------:R-:W-:-:S03]  /*27f0*/  SHF.R.U32.HI R10, RZ, 0x2, R15 ;  /* 0x00000002ff0a7819 */ /* 0x000fc6000001160f */
[----:B------:R-:W-:Y:S01]  /*2800*/  IMAD.SHL.U32 R8, R4, 0x2, RZ ;  /* 0x0000000204087824 */ /* 0x000fe200078e00ff */
[----:B------:R-:W-:Y:S01]  /*2810*/  LOP3.LUT R10, R10, R15, RZ, 0x3c, !PT ;  /* 0x0000000f0a0a7212 */ /* 0x000fe200078e3cff */
[----:B------:R-:W-:Y:S01]  /*2820*/  IMAD.MOV.U32 R15, RZ, RZ, R12 ;  /* 0x000000ffff0f7224 */ /* 0x000fe200078e000c */
[----:B------:R-:W-:Y:S02]  /*2830*/  ISETP.GE.AND P1, PT, R0, UR10, PT ;  /* 0x0000000a00007c0c */ /* 0x000fe4000bf26270 */
[----:B------:R-:W-:Y:S01]  /*2840*/  LOP3.LUT R8, R4, R8, R11, 0x96, !PT ;  /* 0x0000000804087212 */ /* 0x000fe200078e960b */
[----:B------:R-:W-:-:S03]  /*2850*/  IMAD.SHL.U32 R4, R10, 0x2, RZ ;  /* 0x000000020a047824 */ /* 0x000fc600078e00ff */
[----:B------:R-:W-:-:S05]  /*2860*/  LOP3.LUT R2, R8, R3, RZ, 0x3c, !PT ;  /* 0x0000000308027212 */ /* 0x000fca00078e3cff */
[----:B------:R-:W-:-:S05]  /*2870*/  IMAD.SHL.U32 R11, R2, 0x10, RZ ;  /* 0x00000010020b7824 */ /* 0x000fca00078e00ff */
[----:B------:R-:W-:Y:S02]  /*2880*/  LOP3.LUT R11, R10, R4, R11, 0x96, !PT ;  /* 0x000000040a0b7212 */ /* 0x000fe400078e960b */
[----:B------:R-:W-:Y:S02]  /*2890*/  IADD3 R4, PT, PT, R7, -0x587c5, R2 ;  /* 0xfffa783b07047810 */ /* 0x000fe40007ffe002 */
[----:B------:R-:W-:Y:S01]  /*28a0*/  LOP3.LUT R8, R11, R2, RZ, 0x3c, !PT ;  /* 0x000000020b087212 */ /* 0x000fe200078e3cff */
[----:B------:R-:W-:Y:S01]  /*28b0*/  IMAD.MOV.U32 R11, RZ, RZ, 0x2f800000 ;  /* 0x2f800000ff0b7424 */ /* 0x000fe200078e00ff */
[----:B------:R-:W-:-:S03]  /*28c0*/  I2FP.F32.U32 R4, R4 ;  /* 0x0000000400047245 */ /* 0x000fc60000201000 */
[----:B------:R-:W-:Y:S02]  /*28d0*/  IMAD.IADD R10, R8, 0x1, R7 ;  /* 0x00000001080a7824 */ /* 0x000fe400078e0207 */
[----:B------:R-:W-:Y:S01]  /*28e0*/  FFMA R4, R4, R11, 1.1641532182693481445e-10 ;  /* 0x2f00000004047423 */ /* 0x000fe2000000000b */
[----:B------:R-:W-:Y:S02]  /*28f0*/  VIADD R7, R7, 0xb0f8a ;  /* 0x000b0f8a07077836 */ /* 0x000fe40000000000 */
[----:B------:R-:W-:-:S05]  /*2900*/  I2FP.F32.U32 R10, R10 ;  /* 0x0000000a000a7245 */ /* 0x000fca0000201000 */
[----:B------:R-:W-:-:S04]  /*2910*/  FFMA R10, R10, R11, 1.1641532182693481445e-10 ;  /* 0x2f0000000a0a7423 */ /* 0x000fc8000000000b */
[----:B------:R-:W-:Y:S01]  /*2920*/  FMUL R11, R10, R10 ;  /* 0x0000000a0a0b7220 */ /* 0x000fe20000400000 */
[----:B------:R-:W-:Y:S02]  /*2930*/  IMAD.MOV.U32 R10, RZ, RZ, R5 ;  /* 0x000000ffff0a7224 */ /* 0x000fe400078e0005 */
[----:B------:R-:W-:Y:S02]  /*2940*/  IMAD.MOV.U32 R5, RZ, RZ, R3 ;  /* 0x000000ffff057224 */ /* 0x000fe400078e0003 */
[----:B------:R-:W-:Y:S01]  /*2950*/  FFMA R11, R4, R4, R11 ;  /* 0x00000004040b7223 */ /* 0x000fe2000000000b */
[----:B------:R-:W-:Y:S02]  /*2960*/  VIADD R4, R6, 0x1 ;  /* 0x0000000106047836 */ /* 0x000fe40000000000 */
[----:B------:R-:W-:Y:S02]  /*2970*/  IMAD.MOV.U32 R3, RZ, RZ, R8 ;  /* 0x000000ffff037224 */ /* 0x000fe400078e0008 */
[----:B------:R-:W-:-:S13]  /*2980*/  FSETP.GTU.AND P0, PT, R11, 1, PT ;  /* 0x3f8000000b00780b */ /* 0x000fda0003f0c000 */
[----:B------:R-:W-:-:S04]  /*2990*/  @P0 IMAD.MOV R4, RZ, RZ, R6 ;  /* 0x000000ffff040224 */ /* 0x000fc800078e0206 */
[----:B------:R-:W-:Y:S01]  /*29a0*/  IMAD.MOV.U32 R6, RZ, RZ, R4 ;  /* 0x000000ffff067224 */ /* 0x000fe200078e0004 */
[----:B------:R-:W-:Y:S06]  /*29b0*/  @!P1 BRA `(.L_x_13) ;  /* 0xfffffffc00789947 */ /* 0x000fec000383ffff */
.L_x_12:
[----:B------:R-:W-:Y:S05]  /*29c0*/  BSYNC.RECONVERGENT B0 ;  /* 0x0000000000007941 */ /* 0x000fea0003800200 */
.L_x_11:
[----:B------:R-:W1:Y:S08]  /*29d0*/  REDUX.SUM UR5, R6 ;  /* 0x00000000060573c4 */ /* 0x000e70000000c000 */
[----:B0-----:R-:W0:Y:S01]  /*29e0*/  LDC.64 R2, c[0x0][0x380] ;  /* 0x0000e000ff027b82 */ /* 0x001e220000000a00 */
[----:B------:R-:W-:Y:S02]  /*29f0*/  VOTEU.ANY UR4, UPT, PT ;  /* 0x0000000000047886 */ /* 0x000fe400038e0100 */
[----:B------:R-:W-:-:S06]  /*2a00*/  UFLO.U32 UR4, UR4 ;  /* 0x00000004000472bd */ /* 0x000fcc00080e0000 */
[----:B---3--:R-:W-:Y:S01]  /*2a10*/  ISETP.EQ.U32.AND P0, PT, R13, UR4, PT ;  /* 0x000000040d007c0c */ /* 0x008fe2000bf02070 */
[----:B-1----:R-:W-:-:S12]  /*2a20*/  IMAD.U32 R5, RZ, RZ, UR5 ;  /* 0x00000005ff057e24 */ /* 0x002fd8000f8e00ff */
[----:B0-----:R-:W-:Y:S01]  /*2a30*/  @P0 REDG.E.ADD.STRONG.GPU desc[UR8][R2.64], R5 ;  /* 0x000000050200098e */ /* 0x001fe2000c12e108 */
[----:B------:R-:W-:Y:S05]  /*2a40*/  EXIT ;  /* 0x000000000000794d */ /* 0x000fea0003800000 */
.L_x_14:
[----:B------:R-:W-:-:S00]  /*2a50*/  BRA `(.L_x_14) ;  /* 0xfffffffc00fc7947 */ /* 0x000fc0000383ffff */
[----:B------:R-:W-:-:S00]  /*2a60*/  NOP ;  /* 0x0000000000007918 */ /* 0x000fc00000000000 */
        /* <DEDUP_REMOVED lines=9> */
.L_x_15:


//--------------------- .nv.global.init           --------------------------
	.section	.nv.global.init,"aw",@progbits
	.align	4
.nv.global.init:
	.type		mrg32k3aM1SubSeq,@object
	.size		mrg32k3aM1SubSeq,(mrg32k3aM2SubSeq - mrg32k3aM1SubSeq)
mrg32k3aM1SubSeq:
        /*0000*/ 	.byte	0x0b, 0xcc, 0xee, 0x04, 0x73, 0x29, 0x8b, 0x6f, 0xf6, 0x53, 0x03, 0xf6, 0x23, 0xf6, 0xea, 0xda
        /* <DEDUP_REMOVED lines=125> */
	.type		mrg32k3aM2SubSeq,@object
	.size		mrg32k3aM2SubSeq,(mrg32k3aM1 - mrg32k3aM2SubSeq)
mrg32k3aM2SubSeq:
        /* <DEDUP_REMOVED lines=126> */
	.type		mrg32k3aM1,@object
	.size		mrg32k3aM1,(mrg32k3aM1Seq - mrg32k3aM1)
mrg32k3aM1:
        /* <DEDUP_REMOVED lines=144> */
	.type		mrg32k3aM1Seq,@object
	.size		mrg32k3aM1Seq,(mrg32k3aM2 - mrg32k3aM1Seq)
mrg32k3aM1Seq:
        /* <DEDUP_REMOVED lines=144> */
	.type		mrg32k3aM2,@object
	.size		mrg32k3aM2,(mrg32k3aM2Seq - mrg32k3aM2)
mrg32k3aM2:
        /* <DEDUP_REMOVED lines=144> */
	.type		mrg32k3aM2Seq,@object
	.size		mrg32k3aM2Seq,(precalc_xorwow_matrix - mrg32k3aM2Seq)
mrg32k3aM2Seq:
        /* <DEDUP_REMOVED lines=144> */
	.type		precalc_xorwow_matrix,@object
	.size		precalc_xorwow_matrix,(precalc_xorwow_offset_matrix - precalc_xorwow_matrix)
precalc_xorwow_matrix:
        /* <DEDUP_REMOVED lines=6400> */
	.type		precalc_xorwow_offset_matrix,@object
	.size		precalc_xorwow_offset_matrix,(.L_1 - precalc_xorwow_offset_matrix)
precalc_xorwow_offset_matrix:
        /* <DEDUP_REMOVED lines=6400> */
.L_1:


//--------------------- .nv.shared.reserved.0     --------------------------
	.section	.nv.shared.reserved.0,"aw",@nobits
	.weak		__nv_reservedSMEM_offset_0_alias
	.size		__nv_reservedSMEM_offset_0_alias, 0, 64
	.other		__nv_reservedSMEM_offset_0_alias,@"STO_CUDA_RESERVED_SHARED STV_DEFAULT"
__nv_reservedSMEM_offset_0_alias:
	.zero		0
	.zero		64


//--------------------- .nv.constant0._Z16monteCarloKernelPiim --------------------------
	.section	.nv.constant0._Z16monteCarloKernelPiim,"a",@progbits
	.sectionflags	@""
	.align	4
.nv.constant0._Z16monteCarloKernelPiim:
	.zero		920


//--------------------- SYMBOLS --------------------------

	.type		.nv.reservedSmem.offset0,@object
	.size		.nv.reservedSmem.offset0,0x4
